//
// Generated by NVIDIA NVVM Compiler
//
// Compiler Build ID: CL-36424714
// Cuda compilation tools, release 13.0, V13.0.88
// Based on NVVM 20.0.0
//

.version 9.0
.target sm_100
.address_size 64

	// .globl	_Z8row_sumsPKfPfm
// _ZZ12row_sums_newPKfPfmE3sum has been demoted

.visible .entry _Z8row_sumsPKfPfm(
	.param .u64 .ptr .align 1 _Z8row_sumsPKfPfm_param_0,
	.param .u64 .ptr .align 1 _Z8row_sumsPKfPfm_param_1,
	.param .u64 _Z8row_sumsPKfPfm_param_2
)
{
	.reg .pred 	%p<10>;
	.reg .b32 	%r<5>;
	.reg .b32 	%f<82>;
	.reg .b64 	%rd<47>;

	ld.param.u64 	%rd25, [_Z8row_sumsPKfPfm_param_0];
	ld.param.u64 	%rd23, [_Z8row_sumsPKfPfm_param_1];
	ld.param.u64 	%rd24, [_Z8row_sumsPKfPfm_param_2];
	cvta.to.global.u64 	%rd1, %rd25;
	mov.u32 	%r1, %tid.x;
	mov.u32 	%r2, %ctaid.x;
	mov.u32 	%r3, %ntid.x;
	mad.lo.s32 	%r4, %r2, %r3, %r1;
	cvt.s64.s32 	%rd2, %r4;
	setp.le.u64 	%p1, %rd24, %rd2;
	@%p1 bra 	$L__BB0_14;
	mul.lo.s64 	%rd3, %rd24, %rd2;
	and.b64  	%rd4, %rd24, 15;
	setp.lt.u64 	%p2, %rd24, 16;
	mov.f32 	%f81, 0f00000000;
	mov.b64 	%rd43, 0;
	@%p2 bra 	$L__BB0_4;
	and.b64  	%rd43, %rd24, -16;
	shl.b64 	%rd27, %rd3, 2;
	add.s64 	%rd28, %rd27, %rd1;
	add.s64 	%rd40, %rd28, 32;
	mov.f32 	%f81, 0f00000000;
	mov.u64 	%rd41, %rd43;
$L__BB0_3:
	.pragma "nounroll";
	ld.global.f32 	%f17, [%rd40+-32];
	add.f32 	%f18, %f81, %f17;
	ld.global.f32 	%f19, [%rd40+-28];
	add.f32 	%f20, %f18, %f19;
	ld.global.f32 	%f21, [%rd40+-24];
	add.f32 	%f22, %f20, %f21;
	ld.global.f32 	%f23, [%rd40+-20];
	add.f32 	%f24, %f22, %f23;
	ld.global.f32 	%f25, [%rd40+-16];
	add.f32 	%f26, %f24, %f25;
	ld.global.f32 	%f27, [%rd40+-12];
	add.f32 	%f28, %f26, %f27;
	ld.global.f32 	%f29, [%rd40+-8];
	add.f32 	%f30, %f28, %f29;
	ld.global.f32 	%f31, [%rd40+-4];
	add.f32 	%f32, %f30, %f31;
	ld.global.f32 	%f33, [%rd40];
	add.f32 	%f34, %f32, %f33;
	ld.global.f32 	%f35, [%rd40+4];
	add.f32 	%f36, %f34, %f35;
	ld.global.f32 	%f37, [%rd40+8];
	add.f32 	%f38, %f36, %f37;
	ld.global.f32 	%f39, [%rd40+12];
	add.f32 	%f40, %f38, %f39;
	ld.global.f32 	%f41, [%rd40+16];
	add.f32 	%f42, %f40, %f41;
	ld.global.f32 	%f43, [%rd40+20];
	add.f32 	%f44, %f42, %f43;
	ld.global.f32 	%f45, [%rd40+24];
	add.f32 	%f46, %f44, %f45;
	ld.global.f32 	%f47, [%rd40+28];
	add.f32 	%f81, %f46, %f47;
	add.s64 	%rd41, %rd41, -16;
	add.s64 	%rd40, %rd40, 64;
	setp.ne.s64 	%p3, %rd41, 0;
	@%p3 bra 	$L__BB0_3;
$L__BB0_4:
	setp.eq.s64 	%p4, %rd4, 0;
	@%p4 bra 	$L__BB0_13;
	and.b64  	%rd12, %rd24, 7;
	setp.lt.u64 	%p5, %rd4, 8;
	@%p5 bra 	$L__BB0_7;
	add.s64 	%rd29, %rd43, %rd3;
	shl.b64 	%rd30, %rd29, 2;
	add.s64 	%rd31, %rd1, %rd30;
	ld.global.f32 	%f49, [%rd31];
	add.f32 	%f50, %f81, %f49;
	ld.global.f32 	%f51, [%rd31+4];
	add.f32 	%f52, %f50, %f51;
	ld.global.f32 	%f53, [%rd31+8];
	add.f32 	%f54, %f52, %f53;
	ld.global.f32 	%f55, [%rd31+12];
	add.f32 	%f56, %f54, %f55;
	ld.global.f32 	%f57, [%rd31+16];
	add.f32 	%f58, %f56, %f57;
	ld.global.f32 	%f59, [%rd31+20];
	add.f32 	%f60, %f58, %f59;
	ld.global.f32 	%f61, [%rd31+24];
	add.f32 	%f62, %f60, %f61;
	ld.global.f32 	%f63, [%rd31+28];
	add.f32 	%f81, %f62, %f63;
	add.s64 	%rd43, %rd43, 8;
$L__BB0_7:
	setp.eq.s64 	%p6, %rd12, 0;
	@%p6 bra 	$L__BB0_13;
	and.b64  	%rd45, %rd24, 3;
	setp.lt.u64 	%p7, %rd12, 4;
	@%p7 bra 	$L__BB0_10;
	add.s64 	%rd32, %rd43, %rd3;
	shl.b64 	%rd33, %rd32, 2;
	add.s64 	%rd34, %rd1, %rd33;
	ld.global.f32 	%f65, [%rd34];
	add.f32 	%f66, %f81, %f65;
	ld.global.f32 	%f67, [%rd34+4];
	add.f32 	%f68, %f66, %f67;
	ld.global.f32 	%f69, [%rd34+8];
	add.f32 	%f70, %f68, %f69;
	ld.global.f32 	%f71, [%rd34+12];
	add.f32 	%f81, %f70, %f71;
	add.s64 	%rd43, %rd43, 4;
$L__BB0_10:
	setp.eq.s64 	%p8, %rd45, 0;
	@%p8 bra 	$L__BB0_13;
	add.s64 	%rd35, %rd43, %rd3;
	shl.b64 	%rd36, %rd35, 2;
	add.s64 	%rd46, %rd1, %rd36;
$L__BB0_12:
	.pragma "nounroll";
	ld.global.f32 	%f72, [%rd46];
	add.f32 	%f81, %f81, %f72;
	add.s64 	%rd46, %rd46, 4;
	add.s64 	%rd45, %rd45, -1;
	setp.ne.s64 	%p9, %rd45, 0;
	@%p9 bra 	$L__BB0_12;
$L__BB0_13:
	cvta.to.global.u64 	%rd37, %rd23;
	shl.b64 	%rd38, %rd2, 2;
	add.s64 	%rd39, %rd37, %rd38;
	st.global.f32 	[%rd39], %f81;
$L__BB0_14:
	ret;

}
	// .globl	_Z12row_sums_newPKfPfm
.visible .entry _Z12row_sums_newPKfPfm(
	.param .u64 .ptr .align 1 _Z12row_sums_newPKfPfm_param_0,
	.param .u64 .ptr .align 1 _Z12row_sums_newPKfPfm_param_1,
	.param .u64 _Z12row_sums_newPKfPfm_param_2
)
{
	.reg .pred 	%p<64>;
	.reg .b16 	%rs<5>;
	.reg .b32 	%r<78>;
	.reg .b32 	%f<107>;
	.reg .b64 	%rd<61>;
	// demoted variable
	.shared .align 4 .f32 _ZZ12row_sums_newPKfPfmE3sum;
	ld.param.u64 	%rd30, [_Z12row_sums_newPKfPfm_param_0];
	ld.param.u64 	%rd31, [_Z12row_sums_newPKfPfm_param_1];
	cvta.to.global.u64 	%rd1, %rd30;
	cvta.to.global.u64 	%rd2, %rd31;
	mov.u32 	%r3, %tid.x;
	and.b32  	%r1, %r3, 31;
	mov.u32 	%r4, %ctaid.x;
	or.b32  	%r2, %r4, %r3;
	cvt.u64.u32 	%rd3, %r4;
	cvt.u64.u32 	%rd4, %r3;
	mov.u32 	%r5, %ntid.x;
	cvt.u64.u32 	%rd5, %r5;
	mov.u32 	%r6, %nctaid.x;
	cvt.u64.u32 	%rd6, %r6;
	cvt.u16.u32 	%rs2, %r5;
	div.u16 	%rs1, 16383, %rs2;
	add.s16 	%rs3, %rs1, 1;
	cvt.u64.u16 	%rd32, %rs3;
	and.b64  	%rd7, %rd32, 3;
	mul.wide.u32 	%rd33, %r5, 8;
	add.s64 	%rd8, %rd1, %rd33;
	mul.wide.u32 	%rd34, %r5, 12;
	add.s64 	%rd9, %rd1, %rd34;
	mul.wide.u32 	%rd10, %r5, 4;
	mul.wide.u32 	%rd11, %r5, 2;
	mov.b64 	%rd57, 0;
$L__BB1_1:
	setp.ne.s32 	%p1, %r2, 0;
	bar.sync 	0;
	@%p1 bra 	$L__BB1_3;
	mov.b32 	%r7, 0;
	st.shared.u32 	[_ZZ12row_sums_newPKfPfmE3sum], %r7;
$L__BB1_3:
	bar.sync 	0;
	add.s64 	%rd13, %rd57, %rd3;
	setp.gt.u64 	%p2, %rd13, 16383;
	@%p2 bra 	$L__BB1_45;
	cvt.u64.u16 	%rd35, %rs3;
	and.b64  	%rd58, %rd35, 32764;
	shl.b64 	%rd15, %rd13, 14;
	shl.b64 	%rd36, %rd13, 16;
	shl.b64 	%rd37, %rd4, 2;
	or.b64  	%rd60, %rd37, %rd36;
	mov.u64 	%rd59, %rd4;
$L__BB1_5:
	setp.gt.u64 	%p3, %rd59, 16383;
	@%p3 bra 	$L__BB1_7;
	add.s64 	%rd38, %rd1, %rd60;
	ld.global.f32 	%f100, [%rd38];
	bra.uni 	$L__BB1_8;
$L__BB1_7:
	setp.gt.u64 	%p4, %rd59, 16415;
	mov.f32 	%f100, 0f00000000;
	@%p4 bra 	$L__BB1_10;
$L__BB1_8:
	setp.ne.s32 	%p5, %r1, 0;
	bar.warp.sync 	-1;
	mov.b32 	%r8, %f100;
	shfl.sync.down.b32	%r9|%p6, %r8, 16, 31, -1;
	mov.b32 	%f23, %r9;
	add.f32 	%f24, %f100, %f23;
	mov.b32 	%r10, %f24;
	shfl.sync.down.b32	%r11|%p7, %r10, 8, 31, -1;
	mov.b32 	%f25, %r11;
	add.f32 	%f26, %f24, %f25;
	mov.b32 	%r12, %f26;
	shfl.sync.down.b32	%r13|%p8, %r12, 4, 31, -1;
	mov.b32 	%f27, %r13;
	add.f32 	%f28, %f26, %f27;
	mov.b32 	%r14, %f28;
	shfl.sync.down.b32	%r15|%p9, %r14, 2, 31, -1;
	mov.b32 	%f29, %r15;
	add.f32 	%f30, %f28, %f29;
	mov.b32 	%r16, %f30;
	shfl.sync.down.b32	%r17|%p10, %r16, 1, 31, -1;
	mov.b32 	%f31, %r17;
	add.f32 	%f3, %f30, %f31;
	@%p5 bra 	$L__BB1_10;
	atom.shared.add.f32 	%f32, [_ZZ12row_sums_newPKfPfmE3sum], %f3;
$L__BB1_10:
	add.s64 	%rd20, %rd5, %rd59;
	setp.lt.u64 	%p11, %rd20, 16384;
	@%p11 bra 	$L__BB1_12;
	setp.lt.u64 	%p12, %rd20, 16416;
	mov.f32 	%f101, 0f00000000;
	@%p12 bra 	$L__BB1_13;
	bra.uni 	$L__BB1_15;
$L__BB1_12:
	add.s64 	%rd39, %rd1, %rd10;
	add.s64 	%rd40, %rd39, %rd60;
	ld.global.f32 	%f101, [%rd40];
$L__BB1_13:
	setp.ne.s32 	%p13, %r1, 0;
	bar.warp.sync 	-1;
	mov.b32 	%r18, %f101;
	shfl.sync.down.b32	%r19|%p14, %r18, 16, 31, -1;
	mov.b32 	%f34, %r19;
	add.f32 	%f35, %f101, %f34;
	mov.b32 	%r20, %f35;
	shfl.sync.down.b32	%r21|%p15, %r20, 8, 31, -1;
	mov.b32 	%f36, %r21;
	add.f32 	%f37, %f35, %f36;
	mov.b32 	%r22, %f37;
	shfl.sync.down.b32	%r23|%p16, %r22, 4, 31, -1;
	mov.b32 	%f38, %r23;
	add.f32 	%f39, %f37, %f38;
	mov.b32 	%r24, %f39;
	shfl.sync.down.b32	%r25|%p17, %r24, 2, 31, -1;
	mov.b32 	%f40, %r25;
	add.f32 	%f41, %f39, %f40;
	mov.b32 	%r26, %f41;
	shfl.sync.down.b32	%r27|%p18, %r26, 1, 31, -1;
	mov.b32 	%f42, %r27;
	add.f32 	%f6, %f41, %f42;
	@%p13 bra 	$L__BB1_15;
	atom.shared.add.f32 	%f43, [_ZZ12row_sums_newPKfPfmE3sum], %f6;
$L__BB1_15:
	add.s64 	%rd21, %rd11, %rd59;
	setp.lt.u64 	%p19, %rd21, 16384;
	@%p19 bra 	$L__BB1_17;
	setp.lt.u64 	%p20, %rd21, 16416;
	mov.f32 	%f102, 0f00000000;
	@%p20 bra 	$L__BB1_18;
	bra.uni 	$L__BB1_20;
$L__BB1_17:
	add.s64 	%rd41, %rd8, %rd60;
	ld.global.f32 	%f102, [%rd41];
$L__BB1_18:
	setp.ne.s32 	%p21, %r1, 0;
	bar.warp.sync 	-1;
	mov.b32 	%r28, %f102;
	shfl.sync.down.b32	%r29|%p22, %r28, 16, 31, -1;
	mov.b32 	%f45, %r29;
	add.f32 	%f46, %f102, %f45;
	mov.b32 	%r30, %f46;
	shfl.sync.down.b32	%r31|%p23, %r30, 8, 31, -1;
	mov.b32 	%f47, %r31;
	add.f32 	%f48, %f46, %f47;
	mov.b32 	%r32, %f48;
	shfl.sync.down.b32	%r33|%p24, %r32, 4, 31, -1;
	mov.b32 	%f49, %r33;
	add.f32 	%f50, %f48, %f49;
	mov.b32 	%r34, %f50;
	shfl.sync.down.b32	%r35|%p25, %r34, 2, 31, -1;
	mov.b32 	%f51, %r35;
	add.f32 	%f52, %f50, %f51;
	mov.b32 	%r36, %f52;
	shfl.sync.down.b32	%r37|%p26, %r36, 1, 31, -1;
	mov.b32 	%f53, %r37;
	add.f32 	%f9, %f52, %f53;
	@%p21 bra 	$L__BB1_20;
	atom.shared.add.f32 	%f54, [_ZZ12row_sums_newPKfPfmE3sum], %f9;
$L__BB1_20:
	mad.lo.s64 	%rd22, %rd5, 3, %rd59;
	setp.lt.u64 	%p27, %rd22, 16384;
	@%p27 bra 	$L__BB1_22;
	setp.lt.u64 	%p28, %rd22, 16416;
	mov.f32 	%f103, 0f00000000;
	@%p28 bra 	$L__BB1_23;
	bra.uni 	$L__BB1_25;
$L__BB1_22:
	add.s64 	%rd42, %rd9, %rd60;
	ld.global.f32 	%f103, [%rd42];
$L__BB1_23:
	setp.ne.s32 	%p29, %r1, 0;
	bar.warp.sync 	-1;
	mov.b32 	%r38, %f103;
	shfl.sync.down.b32	%r39|%p30, %r38, 16, 31, -1;
	mov.b32 	%f56, %r39;
	add.f32 	%f57, %f103, %f56;
	mov.b32 	%r40, %f57;
	shfl.sync.down.b32	%r41|%p31, %r40, 8, 31, -1;
	mov.b32 	%f58, %r41;
	add.f32 	%f59, %f57, %f58;
	mov.b32 	%r42, %f59;
	shfl.sync.down.b32	%r43|%p32, %r42, 4, 31, -1;
	mov.b32 	%f60, %r43;
	add.f32 	%f61, %f59, %f60;
	mov.b32 	%r44, %f61;
	shfl.sync.down.b32	%r45|%p33, %r44, 2, 31, -1;
	mov.b32 	%f62, %r45;
	add.f32 	%f63, %f61, %f62;
	mov.b32 	%r46, %f63;
	shfl.sync.down.b32	%r47|%p34, %r46, 1, 31, -1;
	mov.b32 	%f64, %r47;
	add.f32 	%f12, %f63, %f64;
	@%p29 bra 	$L__BB1_25;
	atom.shared.add.f32 	%f65, [_ZZ12row_sums_newPKfPfmE3sum], %f12;
$L__BB1_25:
	shl.b64 	%rd43, %rd5, 4;
	add.s64 	%rd60, %rd60, %rd43;
	add.s64 	%rd59, %rd59, %rd10;
	add.s64 	%rd58, %rd58, -4;
	setp.ne.s64 	%p35, %rd58, 0;
	@%p35 bra 	$L__BB1_5;
	setp.eq.s64 	%p36, %rd7, 0;
	@%p36 bra 	$L__BB1_44;
	setp.lt.u64 	%p37, %rd59, 16384;
	@%p37 bra 	$L__BB1_29;
	setp.lt.u64 	%p38, %rd59, 16416;
	mov.f32 	%f104, 0f00000000;
	@%p38 bra 	$L__BB1_30;
	bra.uni 	$L__BB1_32;
$L__BB1_29:
	add.s64 	%rd44, %rd15, %rd59;
	shl.b64 	%rd45, %rd44, 2;
	add.s64 	%rd46, %rd1, %rd45;
	ld.global.f32 	%f104, [%rd46];
$L__BB1_30:
	setp.ne.s32 	%p39, %r1, 0;
	bar.warp.sync 	-1;
	mov.b32 	%r48, %f104;
	shfl.sync.down.b32	%r49|%p40, %r48, 16, 31, -1;
	mov.b32 	%f67, %r49;
	add.f32 	%f68, %f104, %f67;
	mov.b32 	%r50, %f68;
	shfl.sync.down.b32	%r51|%p41, %r50, 8, 31, -1;
	mov.b32 	%f69, %r51;
	add.f32 	%f70, %f68, %f69;
	mov.b32 	%r52, %f70;
	shfl.sync.down.b32	%r53|%p42, %r52, 4, 31, -1;
	mov.b32 	%f71, %r53;
	add.f32 	%f72, %f70, %f71;
	mov.b32 	%r54, %f72;
	shfl.sync.down.b32	%r55|%p43, %r54, 2, 31, -1;
	mov.b32 	%f73, %r55;
	add.f32 	%f74, %f72, %f73;
	mov.b32 	%r56, %f74;
	shfl.sync.down.b32	%r57|%p44, %r56, 1, 31, -1;
	mov.b32 	%f75, %r57;
	add.f32 	%f15, %f74, %f75;
	@%p39 bra 	$L__BB1_32;
	atom.shared.add.f32 	%f76, [_ZZ12row_sums_newPKfPfmE3sum], %f15;
$L__BB1_32:
	setp.eq.s64 	%p45, %rd7, 1;
	@%p45 bra 	$L__BB1_44;
	add.s64 	%rd26, %rd5, %rd59;
	setp.lt.u64 	%p46, %rd26, 16384;
	@%p46 bra 	$L__BB1_35;
	setp.lt.u64 	%p47, %rd26, 16416;
	mov.f32 	%f105, 0f00000000;
	@%p47 bra 	$L__BB1_36;
	bra.uni 	$L__BB1_38;
$L__BB1_35:
	add.s64 	%rd47, %rd5, %rd15;
	add.s64 	%rd48, %rd47, %rd59;
	shl.b64 	%rd49, %rd48, 2;
	add.s64 	%rd50, %rd1, %rd49;
	ld.global.f32 	%f105, [%rd50];
$L__BB1_36:
	setp.ne.s32 	%p48, %r1, 0;
	bar.warp.sync 	-1;
	mov.b32 	%r58, %f105;
	shfl.sync.down.b32	%r59|%p49, %r58, 16, 31, -1;
	mov.b32 	%f78, %r59;
	add.f32 	%f79, %f105, %f78;
	mov.b32 	%r60, %f79;
	shfl.sync.down.b32	%r61|%p50, %r60, 8, 31, -1;
	mov.b32 	%f80, %r61;
	add.f32 	%f81, %f79, %f80;
	mov.b32 	%r62, %f81;
	shfl.sync.down.b32	%r63|%p51, %r62, 4, 31, -1;
	mov.b32 	%f82, %r63;
	add.f32 	%f83, %f81, %f82;
	mov.b32 	%r64, %f83;
	shfl.sync.down.b32	%r65|%p52, %r64, 2, 31, -1;
	mov.b32 	%f84, %r65;
	add.f32 	%f85, %f83, %f84;
	mov.b32 	%r66, %f85;
	shfl.sync.down.b32	%r67|%p53, %r66, 1, 31, -1;
	mov.b32 	%f86, %r67;
	add.f32 	%f18, %f85, %f86;
	@%p48 bra 	$L__BB1_38;
	atom.shared.add.f32 	%f87, [_ZZ12row_sums_newPKfPfmE3sum], %f18;
$L__BB1_38:
	setp.eq.s64 	%p54, %rd7, 2;
	@%p54 bra 	$L__BB1_44;
	add.s64 	%rd27, %rd11, %rd59;
	setp.lt.u64 	%p55, %rd27, 16384;
	@%p55 bra 	$L__BB1_41;
	setp.lt.u64 	%p56, %rd27, 16416;
	mov.f32 	%f106, 0f00000000;
	@%p56 bra 	$L__BB1_42;
	bra.uni 	$L__BB1_44;
$L__BB1_41:
	add.s64 	%rd51, %rd11, %rd15;
	add.s64 	%rd52, %rd51, %rd59;
	shl.b64 	%rd53, %rd52, 2;
	add.s64 	%rd54, %rd1, %rd53;
	ld.global.f32 	%f106, [%rd54];
$L__BB1_42:
	setp.ne.s32 	%p57, %r1, 0;
	bar.warp.sync 	-1;
	mov.b32 	%r68, %f106;
	shfl.sync.down.b32	%r69|%p58, %r68, 16, 31, -1;
	mov.b32 	%f89, %r69;
	add.f32 	%f90, %f106, %f89;
	mov.b32 	%r70, %f90;
	shfl.sync.down.b32	%r71|%p59, %r70, 8, 31, -1;
	mov.b32 	%f91, %r71;
	add.f32 	%f92, %f90, %f91;
	mov.b32 	%r72, %f92;
	shfl.sync.down.b32	%r73|%p60, %r72, 4, 31, -1;
	mov.b32 	%f93, %r73;
	add.f32 	%f94, %f92, %f93;
	mov.b32 	%r74, %f94;
	shfl.sync.down.b32	%r75|%p61, %r74, 2, 31, -1;
	mov.b32 	%f95, %r75;
	add.f32 	%f96, %f94, %f95;
	mov.b32 	%r76, %f96;
	shfl.sync.down.b32	%r77|%p62, %r76, 1, 31, -1;
	mov.b32 	%f97, %r77;
	add.f32 	%f21, %f96, %f97;
	@%p57 bra 	$L__BB1_44;
	atom.shared.add.f32 	%f98, [_ZZ12row_sums_newPKfPfmE3sum], %f21;
$L__BB1_44:
	ld.shared.f32 	%f99, [_ZZ12row_sums_newPKfPfmE3sum];
	shl.b64 	%rd55, %rd13, 2;
	add.s64 	%rd56, %rd2, %rd55;
	st.global.f32 	[%rd56], %f99;
	add.s64 	%rd57, %rd57, %rd6;
	setp.lt.u64 	%p63, %rd57, 16384;
	@%p63 bra 	$L__BB1_1;
$L__BB1_45:
	ret;

}
	// .globl	_Z11column_sumsPKfPfm
.visible .entry _Z11column_sumsPKfPfm(
	.param .u64 .ptr .align 1 _Z11column_sumsPKfPfm_param_0,
	.param .u64 .ptr .align 1 _Z11column_sumsPKfPfm_param_1,
	.param .u64 _Z11column_sumsPKfPfm_param_2
)
{
	.reg .pred 	%p<10>;
	.reg .b32 	%r<5>;
	.reg .b32 	%f<82>;
	.reg .b64 	%rd<76>;

	ld.param.u64 	%rd27, [_Z11column_sumsPKfPfm_param_0];
	ld.param.u64 	%rd25, [_Z11column_sumsPKfPfm_param_1];
	ld.param.u64 	%rd26, [_Z11column_sumsPKfPfm_param_2];
	cvta.to.global.u64 	%rd1, %rd27;
	mov.u32 	%r1, %tid.x;
	mov.u32 	%r2, %ntid.x;
	mov.u32 	%r3, %ctaid.x;
	mad.lo.s32 	%r4, %r2, %r3, %r1;
	cvt.s64.s32 	%rd2, %r4;
	setp.le.u64 	%p1, %rd26, %rd2;
	@%p1 bra 	$L__BB2_14;
	add.s64 	%rd29, %rd26, -1;
	and.b64  	%rd3, %rd26, 15;
	setp.lt.u64 	%p2, %rd29, 15;
	mov.f32 	%f81, 0f00000000;
	mov.b64 	%rd72, 0;
	@%p2 bra 	$L__BB2_4;
	and.b64  	%rd72, %rd26, -16;
	shl.b64 	%rd30, %rd2, 2;
	add.s64 	%rd69, %rd1, %rd30;
	shl.b64 	%rd6, %rd26, 6;
	shl.b64 	%rd7, %rd26, 2;
	mov.f32 	%f81, 0f00000000;
	mov.u64 	%rd70, %rd72;
$L__BB2_3:
	.pragma "nounroll";
	ld.global.f32 	%f17, [%rd69];
	add.f32 	%f18, %f81, %f17;
	add.s64 	%rd31, %rd69, %rd7;
	ld.global.f32 	%f19, [%rd31];
	add.f32 	%f20, %f18, %f19;
	add.s64 	%rd32, %rd31, %rd7;
	ld.global.f32 	%f21, [%rd32];
	add.f32 	%f22, %f20, %f21;
	add.s64 	%rd33, %rd32, %rd7;
	ld.global.f32 	%f23, [%rd33];
	add.f32 	%f24, %f22, %f23;
	add.s64 	%rd34, %rd33, %rd7;
	ld.global.f32 	%f25, [%rd34];
	add.f32 	%f26, %f24, %f25;
	add.s64 	%rd35, %rd34, %rd7;
	ld.global.f32 	%f27, [%rd35];
	add.f32 	%f28, %f26, %f27;
	add.s64 	%rd36, %rd35, %rd7;
	ld.global.f32 	%f29, [%rd36];
	add.f32 	%f30, %f28, %f29;
	add.s64 	%rd37, %rd36, %rd7;
	ld.global.f32 	%f31, [%rd37];
	add.f32 	%f32, %f30, %f31;
	add.s64 	%rd38, %rd37, %rd7;
	ld.global.f32 	%f33, [%rd38];
	add.f32 	%f34, %f32, %f33;
	add.s64 	%rd39, %rd38, %rd7;
	ld.global.f32 	%f35, [%rd39];
	add.f32 	%f36, %f34, %f35;
	add.s64 	%rd40, %rd39, %rd7;
	ld.global.f32 	%f37, [%rd40];
	add.f32 	%f38, %f36, %f37;
	add.s64 	%rd41, %rd40, %rd7;
	ld.global.f32 	%f39, [%rd41];
	add.f32 	%f40, %f38, %f39;
	add.s64 	%rd42, %rd41, %rd7;
	ld.global.f32 	%f41, [%rd42];
	add.f32 	%f42, %f40, %f41;
	add.s64 	%rd43, %rd42, %rd7;
	ld.global.f32 	%f43, [%rd43];
	add.f32 	%f44, %f42, %f43;
	add.s64 	%rd44, %rd43, %rd7;
	ld.global.f32 	%f45, [%rd44];
	add.f32 	%f46, %f44, %f45;
	add.s64 	%rd45, %rd44, %rd7;
	ld.global.f32 	%f47, [%rd45];
	add.f32 	%f81, %f46, %f47;
	add.s64 	%rd70, %rd70, -16;
	add.s64 	%rd69, %rd69, %rd6;
	setp.ne.s64 	%p3, %rd70, 0;
	@%p3 bra 	$L__BB2_3;
$L__BB2_4:
	setp.eq.s64 	%p4, %rd3, 0;
	@%p4 bra 	$L__BB2_13;
	and.b64  	%rd13, %rd26, 7;
	setp.lt.u64 	%p5, %rd3, 8;
	@%p5 bra 	$L__BB2_7;
	mad.lo.s64 	%rd46, %rd72, %rd26, %rd2;
	shl.b64 	%rd47, %rd46, 2;
	add.s64 	%rd48, %rd1, %rd47;
	ld.global.f32 	%f49, [%rd48];
	add.f32 	%f50, %f81, %f49;
	shl.b64 	%rd49, %rd26, 2;
	add.s64 	%rd50, %rd48, %rd49;
	ld.global.f32 	%f51, [%rd50];
	add.f32 	%f52, %f50, %f51;
	add.s64 	%rd51, %rd50, %rd49;
	ld.global.f32 	%f53, [%rd51];
	add.f32 	%f54, %f52, %f53;
	add.s64 	%rd52, %rd51, %rd49;
	ld.global.f32 	%f55, [%rd52];
	add.f32 	%f56, %f54, %f55;
	add.s64 	%rd53, %rd52, %rd49;
	ld.global.f32 	%f57, [%rd53];
	add.f32 	%f58, %f56, %f57;
	add.s64 	%rd54, %rd53, %rd49;
	ld.global.f32 	%f59, [%rd54];
	add.f32 	%f60, %f58, %f59;
	add.s64 	%rd55, %rd54, %rd49;
	ld.global.f32 	%f61, [%rd55];
	add.f32 	%f62, %f60, %f61;
	add.s64 	%rd56, %rd55, %rd49;
	ld.global.f32 	%f63, [%rd56];
	add.f32 	%f81, %f62, %f63;
	add.s64 	%rd72, %rd72, 8;
$L__BB2_7:
	setp.eq.s64 	%p6, %rd13, 0;
	@%p6 bra 	$L__BB2_13;
	and.b64  	%rd74, %rd26, 3;
	setp.lt.u64 	%p7, %rd13, 4;
	@%p7 bra 	$L__BB2_10;
	mad.lo.s64 	%rd57, %rd72, %rd26, %rd2;
	shl.b64 	%rd58, %rd57, 2;
	add.s64 	%rd59, %rd1, %rd58;
	ld.global.f32 	%f65, [%rd59];
	add.f32 	%f66, %f81, %f65;
	shl.b64 	%rd60, %rd26, 2;
	add.s64 	%rd61, %rd59, %rd60;
	ld.global.f32 	%f67, [%rd61];
	add.f32 	%f68, %f66, %f67;
	add.s64 	%rd62, %rd61, %rd60;
	ld.global.f32 	%f69, [%rd62];
	add.f32 	%f70, %f68, %f69;
	add.s64 	%rd63, %rd62, %rd60;
	ld.global.f32 	%f71, [%rd63];
	add.f32 	%f81, %f70, %f71;
	add.s64 	%rd72, %rd72, 4;
$L__BB2_10:
	setp.eq.s64 	%p8, %rd74, 0;
	@%p8 bra 	$L__BB2_13;
	mad.lo.s64 	%rd64, %rd72, %rd26, %rd2;
	shl.b64 	%rd65, %rd64, 2;
	add.s64 	%rd75, %rd1, %rd65;
	shl.b64 	%rd20, %rd26, 2;
$L__BB2_12:
	.pragma "nounroll";
	ld.global.f32 	%f72, [%rd75];
	add.f32 	%f81, %f81, %f72;
	add.s64 	%rd75, %rd75, %rd20;
	add.s64 	%rd74, %rd74, -1;
	setp.ne.s64 	%p9, %rd74, 0;
	@%p9 bra 	$L__BB2_12;
$L__BB2_13:
	cvta.to.global.u64 	%rd66, %rd25;
	shl.b64 	%rd67, %rd2, 2;
	add.s64 	%rd68, %rd66, %rd67;
	st.global.f32 	[%rd68], %f81;
$L__BB2_14:
	ret;

}


// ===== COMPILED SASS (sm_100) =====

	.target	sm_100

	.elftype	@"ET_EXEC"


//--------------------- .note.nv.tkinfo           --------------------------
	.section	.note.nv.tkinfo,"",@"SHT_NOTE"
	.sectionflags	@"SHF_NOTE_NV_TKINFO"
	.tkinfo
        /*0018*/ 	.word	0x00000002
        /*0030*/ 	.string	""
        /*0030*/ 	.string	"ptxas"
        /*0030*/ 	.string	"Cuda compilation tools, release 13.0, V13.0.88"
        /*0030*/ 	.string	"Build cuda_13.0.r13.0/compiler.36424714_0"
        /*0030*/ 	.string	"-arch sm_100 -m 64 "



//--------------------- .note.nv.cuinfo           --------------------------
	.section	.note.nv.cuinfo,"",@"SHT_NOTE"
	.sectionflags	@"SHF_NOTE_NV_CUINFO"
        /*0018*/ 	.short	0x0002
        /*001a*/ 	.short	0x0064
        /*001c*/ 	.short	0x0082
	.zero		2


//--------------------- .nv.info                  --------------------------
	.section	.nv.info,"",@"SHT_CUDA_INFO"
	.align	4


	//----- nvinfo : EIATTR_REGCOUNT
	.align		4
        /*0000*/ 	.byte	0x04, 0x2f
        /*0002*/ 	.short	(.L_1 - .L_0)
	.align		4
.L_0:
        /*0004*/ 	.word	index@(_Z8row_sumsPKfPfm)
        /*0008*/ 	.word	0x0000001e


	//----- nvinfo : EIATTR_FRAME_SIZE
	.align		4
.L_1:
        /*000c*/ 	.byte	0x04, 0x11
        /*000e*/ 	.short	(.L_3 - .L_2)
	.align		4
.L_2:
        /*0010*/ 	.word	index@(_Z8row_sumsPKfPfm)
        /*0014*/ 	.word	0x00000000


	//----- nvinfo : EIATTR_REGCOUNT
	.align		4
.L_3:
        /*0018*/ 	.byte	0x04, 0x2f
        /*001a*/ 	.short	(.L_5 - .L_4)
	.align		4
.L_4:
        /*001c*/ 	.word	index@(_Z12row_sums_newPKfPfm)
        /*0020*/ 	.word	0x00000020


	//----- nvinfo : EIATTR_FRAME_SIZE
	.align		4
.L_5:
        /*0024*/ 	.byte	0x04, 0x11
        /*0026*/ 	.short	(.L_7 - .L_6)
	.align		4
.L_6:
        /*0028*/ 	.word	index@($__internal_0_$__cuda_sm20_div_u16)
        /*002c*/ 	.word	0x00000000


	//----- nvinfo : EIATTR_FRAME_SIZE
	.align		4
.L_7:
        /*0030*/ 	.byte	0x04, 0x11
        /*0032*/ 	.short	(.L_9 - .L_8)
	.align		4
.L_8:
        /*0034*/ 	.word	index@(_Z12row_sums_newPKfPfm)
        /*0038*/ 	.word	0x00000000


	//----- nvinfo : EIATTR_REGCOUNT
	.align		4
.L_9:
        /*003c*/ 	.byte	0x04, 0x2f
        /*003e*/ 	.short	(.L_11 - .L_10)
	.align		4
.L_10:
        /*0040*/ 	.word	index@(_Z11column_sumsPKfPfm)
        /*0044*/ 	.word	0x00000020


	//----- nvinfo : EIATTR_FRAME_SIZE
	.align		4
.L_11:
        /*0048*/ 	.byte	0x04, 0x11
        /*004a*/ 	.short	(.L_13 - .L_12)
	.align		4
.L_12:
        /*004c*/ 	.word	index@(_Z11column_sumsPKfPfm)
        /*0050*/ 	.word	0x00000000


	//----- nvinfo : EIATTR_MIN_STACK_SIZE
	.align		4
.L_13:
        /*0054*/ 	.byte	0x04, 0x12
        /*0056*/ 	.short	(.L_15 - .L_14)
	.align		4
.L_14:
        /*0058*/ 	.word	index@(_Z11column_sumsPKfPfm)
        /*005c*/ 	.word	0x00000000


	//----- nvinfo : EIATTR_MIN_STACK_SIZE
	.align		4
.L_15:
        /*0060*/ 	.byte	0x04, 0x12
        /*0062*/ 	.short	(.L_17 - .L_16)
	.align		4
.L_16:
        /*0064*/ 	.word	index@(_Z12row_sums_newPKfPfm)
        /*0068*/ 	.word	0x00000000


	//----- nvinfo : EIATTR_MIN_STACK_SIZE
	.align		4
.L_17:
        /*006c*/ 	.byte	0x04, 0x12
        /*006e*/ 	.short	(.L_19 - .L_18)
	.align		4
.L_18:
        /*0070*/ 	.word	index@(_Z8row_sumsPKfPfm)
        /*0074*/ 	.word	0x00000000
.L_19:


//--------------------- .nv.compat                --------------------------
	.section	.nv.compat,"",@"SHT_CUDA_COMPAT_INFO"
	.align	4
        /*0000*/ 	.byte	0x02, 0x09, 0x00, 0x00, 0x02, 0x02, 0x01, 0x00, 0x02, 0x05, 0x05, 0x00, 0x03, 0x07, 0x01, 0x01
        /*0010*/ 	.byte	0x02, 0x03, 0x00, 0x00, 0x02, 0x06, 0x01, 0x00, 0x04, 0x0b, 0x08, 0x00, 0x01, 0x00, 0x00, 0x00
        /*0020*/ 	.byte	0x00, 0x00, 0x00, 0x00


//--------------------- .nv.info._Z11column_sumsPKfPfm --------------------------
	.section	.nv.info._Z11column_sumsPKfPfm,"",@"SHT_CUDA_INFO"
	.sectionflags	@""
	.align	4


	//----- nvinfo : EIATTR_CUDA_API_VERSION
	.align		4
        /*0000*/ 	.byte	0x04, 0x37
        /*0002*/ 	.short	(.L_21 - .L_20)
.L_20:
        /*0004*/ 	.word	0x00000082


	//----- nvinfo : EIATTR_KPARAM_INFO
	.align		4
.L_21:
        /*0008*/ 	.byte	0x04, 0x17
        /*000a*/ 	.short	(.L_23 - .L_22)
.L_22:
        /*000c*/ 	.word	0x00000000
        /*0010*/ 	.short	0x0002
        /*0012*/ 	.short	0x0010
        /*0014*/ 	.byte	0x00, 0xf0, 0x21, 0x00


	//----- nvinfo : EIATTR_KPARAM_INFO
	.align		4
.L_23:
        /*0018*/ 	.byte	0x04, 0x17
        /*001a*/ 	.short	(.L_25 - .L_24)
.L_24:
        /*001c*/ 	.word	0x00000000
        /*0020*/ 	.short	0x0001
        /*0022*/ 	.short	0x0008
        /*0024*/ 	.byte	0x00, 0xf5, 0x21, 0x00


	//----- nvinfo : EIATTR_KPARAM_INFO
	.align		4
.L_25:
        /*0028*/ 	.byte	0x04, 0x17
        /*002a*/ 	.short	(.L_27 - .L_26)
.L_26:
        /*002c*/ 	.word	0x00000000
        /*0030*/ 	.short	0x0000
        /*0032*/ 	.short	0x0000
        /*0034*/ 	.byte	0x00, 0xf5, 0x21, 0x00


	//----- nvinfo : EIATTR_SPARSE_MMA_MASK
	.align		4
.L_27:
        /*0038*/ 	.byte	0x03, 0x50
        /*003a*/ 	.short	0x0000


	//----- nvinfo : EIATTR_MAXREG_COUNT
	.align		4
        /*003c*/ 	.byte	0x03, 0x1b
        /*003e*/ 	.short	0x00ff


	//----- nvinfo : EIATTR_MERCURY_ISA_VERSION
	.align		4
        /*0040*/ 	.byte	0x03, 0x5f
        /*0042*/ 	.short	0x0101


	//----- nvinfo : EIATTR_VRC_CTA_INIT_COUNT
	.align		4
        /*0044*/ 	.byte	0x02, 0x4a
	.zero		1
	.zero		1


	//----- nvinfo : EIATTR_EXIT_INSTR_OFFSETS
	.align		4
        /*0048*/ 	.byte	0x04, 0x1c
        /*004a*/ 	.short	(.L_29 - .L_28)


	//   ....[0]....
.L_28:
        /*004c*/ 	.word	0x00000090


	//   ....[1]....
        /*0050*/ 	.word	0x00000d30


	//----- nvinfo : EIATTR_CBANK_PARAM_SIZE
	.align		4
.L_29:
        /*0054*/ 	.byte	0x03, 0x19
        /*0056*/ 	.short	0x0018


	//----- nvinfo : EIATTR_PARAM_CBANK
	.align		4
        /*0058*/ 	.byte	0x04, 0x0a
        /*005a*/ 	.short	(.L_31 - .L_30)
	.align		4
.L_30:
        /*005c*/ 	.word	index@(.nv.constant0._Z11column_sumsPKfPfm)
        /*0060*/ 	.short	0x0380
        /*0062*/ 	.short	0x0018


	//----- nvinfo : EIATTR_SW_WAR
	.align		4
.L_31:
        /*0064*/ 	.byte	0x04, 0x36
        /*0066*/ 	.short	(.L_33 - .L_32)
.L_32:
        /*0068*/ 	.word	0x00000008
.L_33:


//--------------------- .nv.info._Z12row_sums_newPKfPfm --------------------------
	.section	.nv.info._Z12row_sums_newPKfPfm,"",@"SHT_CUDA_INFO"
	.sectionflags	@""
	.align	4


	//----- nvinfo : EIATTR_CUDA_API_VERSION
	.align		4
        /*0000*/ 	.byte	0x04, 0x37
        /*0002*/ 	.short	(.L_35 - .L_34)
.L_34:
        /*0004*/ 	.word	0x00000082


	//----- nvinfo : EIATTR_KPARAM_INFO
	.align		4
.L_35:
        /*0008*/ 	.byte	0x04, 0x17
        /*000a*/ 	.short	(.L_37 - .L_36)
.L_36:
        /*000c*/ 	.word	0x00000000
        /*0010*/ 	.short	0x0002
        /*0012*/ 	.short	0x0010
        /*0014*/ 	.byte	0x00, 0xf0, 0x21, 0x00


	//----- nvinfo : EIATTR_KPARAM_INFO
	.align		4
.L_37:
        /*0018*/ 	.byte	0x04, 0x17
        /*001a*/ 	.short	(.L_39 - .L_38)
.L_38:
        /*001c*/ 	.word	0x00000000
        /*0020*/ 	.short	0x0001
        /*0022*/ 	.short	0x0008
        /*0024*/ 	.byte	0x00, 0xf5, 0x21, 0x00


	//----- nvinfo : EIATTR_KPARAM_INFO
	.align		4
.L_39:
        /*0028*/ 	.byte	0x04, 0x17
        /*002a*/ 	.short	(.L_41 - .L_40)
.L_40:
        /*002c*/ 	.word	0x00000000
        /*0030*/ 	.short	0x0000
        /*0032*/ 	.short	0x0000
        /*0034*/ 	.byte	0x00, 0xf5, 0x21, 0x00


	//----- nvinfo : EIATTR_SPARSE_MMA_MASK
	.align		4
.L_41:
        /*0038*/ 	.byte	0x03, 0x50
        /*003a*/ 	.short	0x0000


	//----- nvinfo : EIATTR_MAXREG_COUNT
	.align		4
        /*003c*/ 	.byte	0x03, 0x1b
        /*003e*/ 	.short	0x00ff


	//----- nvinfo : EIATTR_NUM_BARRIERS
	.align		4
        /*0040*/ 	.byte	0x02, 0x4c
        /*0042*/ 	.byte	0x01
	.zero		1


	//----- nvinfo : EIATTR_MERCURY_ISA_VERSION
	.align		4
        /*0044*/ 	.byte	0x03, 0x5f
        /*0046*/ 	.short	0x0101


	//----- nvinfo : EIATTR_COOP_GROUP_MASK_REGIDS
	.align		4
        /*0048*/ 	.byte	0x04, 0x29
        /*004a*/ 	.short	(.L_43 - .L_42)


	//   ....[0]....
.L_42:
        /*004c*/ 	.word	0xffffffff


	//   ....[1]....
        /*0050*/ 	.word	0xffffffff


	//   ....[2]....
        /*0054*/ 	.word	0xffffffff


	//   ....[3]....
        /*0058*/ 	.word	0xffffffff


	//   ....[4]....
        /*005c*/ 	.word	0xffffffff


	//   ....[5]....
        /*0060*/ 	.word	0xffffffff


	//   ....[6]....
        /*0064*/ 	.word	0xffffffff


	//   ....[7]....
        /*0068*/ 	.word	0xffffffff


	//   ....[8]....
        /*006c*/ 	.word	0xffffffff


	//   ....[9]....
        /*0070*/ 	.word	0xffffffff


	//   ....[10]....
        /*0074*/ 	.word	0xffffffff


	//   ....[11]....
        /*0078*/ 	.word	0xffffffff


	//   ....[12]....
        /*007c*/ 	.word	0xffffffff


	//   ....[13]....
        /*0080*/ 	.word	0xffffffff


	//   ....[14]....
        /*0084*/ 	.word	0xffffffff


	//   ....[15]....
        /*0088*/ 	.word	0xffffffff


	//   ....[16]....
        /*008c*/ 	.word	0xffffffff


	//   ....[17]....
        /*0090*/ 	.word	0xffffffff


	//   ....[18]....
        /*0094*/ 	.word	0xffffffff


	//   ....[19]....
        /*0098*/ 	.word	0xffffffff


	//   ....[20]....
        /*009c*/ 	.word	0xffffffff


	//   ....[21]....
        /*00a0*/ 	.word	0xffffffff


	//   ....[22]....
        /*00a4*/ 	.word	0xffffffff


	//   ....[23]....
        /*00a8*/ 	.word	0xffffffff


	//   ....[24]....
        /*00ac*/ 	.word	0xffffffff


	//   ....[25]....
        /*00b0*/ 	.word	0xffffffff


	//   ....[26]....
        /*00b4*/ 	.word	0xffffffff


	//   ....[27]....
        /*00b8*/ 	.word	0xffffffff


	//   ....[28]....
        /*00bc*/ 	.word	0xffffffff


	//   ....[29]....
        /*00c0*/ 	.word	0xffffffff


	//   ....[30]....
        /*00c4*/ 	.word	0xffffffff


	//   ....[31]....
        /*00c8*/ 	.word	0xffffffff


	//   ....[32]....
        /*00cc*/ 	.word	0xffffffff


	//   ....[33]....
        /*00d0*/ 	.word	0xffffffff


	//   ....[34]....
        /*00d4*/ 	.word	0xffffffff


	//   ....[35]....
        /*00d8*/ 	.word	0xffffffff


	//   ....[36]....
        /*00dc*/ 	.word	0xffffffff


	//   ....[37]....
        /*00e0*/ 	.word	0xffffffff


	//   ....[38]....
        /*00e4*/ 	.word	0xffffffff


	//   ....[39]....
        /*00e8*/ 	.word	0xffffffff


	//   ....[40]....
        /*00ec*/ 	.word	0xffffffff


	//   ....[41]....
        /*00f0*/ 	.word	0xffffffff


	//   ....[42]....
        /*00f4*/ 	.word	0x05000014


	//   ....[43]....
        /*00f8*/ 	.word	0x05000014


	//   ....[44]....
        /*00fc*/ 	.word	0x05000014


	//   ....[45]....
        /*0100*/ 	.word	0x05000014


	//   ....[46]....
        /*0104*/ 	.word	0x05000014


	//   ....[47]....
        /*0108*/ 	.word	0x05000014


	//   ....[48]....
        /*010c*/ 	.word	0x05000014


	//   ....[49]....
        /*0110*/ 	.word	0x05000014


	//   ....[50]....
        /*0114*/ 	.word	0x05000014


	//   ....[51]....
        /*0118*/ 	.word	0x05000014


	//   ....[52]....
        /*011c*/ 	.word	0x05000014


	//   ....[53]....
        /*0120*/ 	.word	0x05000014


	//   ....[54]....
        /*0124*/ 	.word	0x05000014


	//   ....[55]....
        /*0128*/ 	.word	0x05000014


	//   ....[56]....
        /*012c*/ 	.word	0x05000014


	//   ....[57]....
        /*0130*/ 	.word	0x05000014


	//   ....[58]....
        /*0134*/ 	.word	0x05000014


	//   ....[59]....
        /*0138*/ 	.word	0x05000014


	//   ....[60]....
        /*013c*/ 	.word	0x05000014


	//   ....[61]....
        /*0140*/ 	.word	0x05000014


	//   ....[62]....
        /*0144*/ 	.word	0x05000014


	//   ....[63]....
        /*0148*/ 	.word	0x05000014


	//   ....[64]....
        /*014c*/ 	.word	0x05000014


	//   ....[65]....
        /*0150*/ 	.word	0x05000014


	//   ....[66]....
        /*0154*/ 	.word	0x05000014


	//   ....[67]....
        /*0158*/ 	.word	0x05000014


	//   ....[68]....
        /*015c*/ 	.word	0x05000014


	//   ....[69]....
        /*0160*/ 	.word	0x05000014


	//   ....[70]....
        /*0164*/ 	.word	0x05000014


	//   ....[71]....
        /*0168*/ 	.word	0x05000014


	//   ....[72]....
        /*016c*/ 	.word	0x05000014


	//   ....[73]....
        /*0170*/ 	.word	0x05000014


	//   ....[74]....
        /*0174*/ 	.word	0x05000014


	//   ....[75]....
        /*0178*/ 	.word	0x05000014


	//   ....[76]....
        /*017c*/ 	.word	0x05000014


	//   ....[77]....
        /*0180*/ 	.word	0x05000014


	//   ....[78]....
        /*0184*/ 	.word	0x05000014


	//   ....[79]....
        /*0188*/ 	.word	0x05000014


	//   ....[80]....
        /*018c*/ 	.word	0x05000014


	//   ....[81]....
        /*0190*/ 	.word	0x05000014


	//   ....[82]....
        /*0194*/ 	.word	0x05000014


	//   ....[83]....
        /*0198*/ 	.word	0x05000014


	//----- nvinfo : EIATTR_COOP_GROUP_INSTR_OFFSETS
	.align		4
.L_43:
        /*019c*/ 	.byte	0x04, 0x28
        /*019e*/ 	.short	(.L_45 - .L_44)


	//   ....[0]....
.L_44:
        /*01a0*/ 	.word	0x00000410


	//   ....[1]....
        /*01a4*/ 	.word	0x00000420


	//   ....[2]....
        /*01a8*/ 	.word	0x00000440


	//   ....[3]....
        /*01ac*/ 	.word	0x00000460


	//   ....[4]....
        /*01b0*/ 	.word	0x00000480


	//   ....[5]....
        /*01b4*/ 	.word	0x000004a0


	//   ....[6]....
        /*01b8*/ 	.word	0x000006b0


	//   ....[7]....
        /*01bc*/ 	.word	0x000006c0


	//   ....[8]....
        /*01c0*/ 	.word	0x000006e0


	//   ....[9]....
        /*01c4*/ 	.word	0x00000700


	//   ....[10]....
        /*01c8*/ 	.word	0x00000720


	//   ....[11]....
        /*01cc*/ 	.word	0x00000740


	//   ....[12]....
        /*01d0*/ 	.word	0x00000930


	//   ....[13]....
        /*01d4*/ 	.word	0x00000940


	//   ....[14]....
        /*01d8*/ 	.word	0x00000960


	//   ....[15]....
        /*01dc*/ 	.word	0x00000980


	//   ....[16]....
        /*01e0*/ 	.word	0x000009a0


	//   ....[17]....
        /*01e4*/ 	.word	0x000009c0


	//   ....[18]....
        /*01e8*/ 	.word	0x00000bc0


	//   ....[19]....
        /*01ec*/ 	.word	0x00000bd0


	//   ....[20]....
        /*01f0*/ 	.word	0x00000bf0


	//   ....[21]....
        /*01f4*/ 	.word	0x00000c10


	//   ....[22]....
        /*01f8*/ 	.word	0x00000c30


	//   ....[23]....
        /*01fc*/ 	.word	0x00000c50


	//   ....[24]....
        /*0200*/ 	.word	0x00000ee0


	//   ....[25]....
        /*0204*/ 	.word	0x00000ef0


	//   ....[26]....
        /*0208*/ 	.word	0x00000f10


	//   ....[27]....
        /*020c*/ 	.word	0x00000f30


	//   ....[28]....
        /*0210*/ 	.word	0x00000f50


	//   ....[29]....
        /*0214*/ 	.word	0x00000f70


	//   ....[30]....
        /*0218*/ 	.word	0x000011d0


	//   ....[31]....
        /*021c*/ 	.word	0x000011e0


	//   ....[32]....
        /*0220*/ 	.word	0x00001200


	//   ....[33]....
        /*0224*/ 	.word	0x00001220


	//   ....[34]....
        /*0228*/ 	.word	0x00001240


	//   ....[35]....
        /*022c*/ 	.word	0x00001260


	//   ....[36]....
        /*0230*/ 	.word	0x000014b0


	//   ....[37]....
        /*0234*/ 	.word	0x000014c0


	//   ....[38]....
        /*0238*/ 	.word	0x000014e0


	//   ....[39]....
        /*023c*/ 	.word	0x00001500


	//   ....[40]....
        /*0240*/ 	.word	0x00001520


	//   ....[41]....
        /*0244*/ 	.word	0x00001540


	//   ....[42]....
        /*0248*/ 	.word	0x00001700


	//   ....[43]....
        /*024c*/ 	.word	0x00001780


	//   ....[44]....
        /*0250*/ 	.word	0x000017d0


	//   ....[45]....
        /*0254*/ 	.word	0x00001830


	//   ....[46]....
        /*0258*/ 	.word	0x00001890


	//   ....[47]....
        /*025c*/ 	.word	0x000018f0


	//   ....[48]....
        /*0260*/ 	.word	0x00001950


	//   ....[49]....
        /*0264*/ 	.word	0x000019d0


	//   ....[50]....
        /*0268*/ 	.word	0x00001a20


	//   ....[51]....
        /*026c*/ 	.word	0x00001a80


	//   ....[52]....
        /*0270*/ 	.word	0x00001ae0


	//   ....[53]....
        /*0274*/ 	.word	0x00001b40


	//   ....[54]....
        /*0278*/ 	.word	0x00001ba0


	//   ....[55]....
        /*027c*/ 	.word	0x00001c20


	//   ....[56]....
        /*0280*/ 	.word	0x00001c70


	//   ....[57]....
        /*0284*/ 	.word	0x00001cd0


	//   ....[58]....
        /*0288*/ 	.word	0x00001d30


	//   ....[59]....
        /*028c*/ 	.word	0x00001d90


	//   ....[60]....
        /*0290*/ 	.word	0x00001df0


	//   ....[61]....
        /*0294*/ 	.word	0x00001e70


	//   ....[62]....
        /*0298*/ 	.word	0x00001ec0


	//   ....[63]....
        /*029c*/ 	.word	0x00001f20


	//   ....[64]....
        /*02a0*/ 	.word	0x00001f80


	//   ....[65]....
        /*02a4*/ 	.word	0x00001fe0


	//   ....[66]....
        /*02a8*/ 	.word	0x00002040


	//   ....[67]....
        /*02ac*/ 	.word	0x000020c0


	//   ....[68]....
        /*02b0*/ 	.word	0x00002120


	//   ....[69]....
        /*02b4*/ 	.word	0x00002180


	//   ....[70]....
        /*02b8*/ 	.word	0x000021e0


	//   ....[71]....
        /*02bc*/ 	.word	0x00002240


	//   ....[72]....
        /*02c0*/ 	.word	0x000022a0


	//   ....[73]....
        /*02c4*/ 	.word	0x00002320


	//   ....[74]....
        /*02c8*/ 	.word	0x00002380


	//   ....[75]....
        /*02cc*/ 	.word	0x000023e0


	//   ....[76]....
        /*02d0*/ 	.word	0x00002440


	//   ....[77]....
        /*02d4*/ 	.word	0x000024a0


	//   ....[78]....
        /*02d8*/ 	.word	0x00002500


	//   ....[79]....
        /*02dc*/ 	.word	0x00002580


	//   ....[80]....
        /*02e0*/ 	.word	0x000025e0


	//   ....[81]....
        /*02e4*/ 	.word	0x00002640


	//   ....[82]....
        /*02e8*/ 	.word	0x000026a0


	//   ....[83]....
        /*02ec*/ 	.word	0x00002700


	//----- nvinfo : EIATTR_VRC_CTA_INIT_COUNT
	.align		4
.L_45:
        /*02f0*/ 	.byte	0x02, 0x4a
	.zero		1
	.zero		1


	//----- nvinfo : EIATTR_EXIT_INSTR_OFFSETS
	.align		4
        /*02f4*/ 	.byte	0x04, 0x1c
        /*02f6*/ 	.short	(.L_47 - .L_46)


	//   ....[0]....
.L_46:
        /*02f8*/ 	.word	0x000001d0


	//   ....[1]....
        /*02fc*/ 	.word	0x000016c0


	//----- nvinfo : EIATTR_CRS_STACK_SIZE
	.align		4
.L_47:
        /*0300*/ 	.byte	0x04, 0x1e
        /*0302*/ 	.short	(.L_49 - .L_48)
.L_48:
        /*0304*/ 	.word	0x00000000


	//----- nvinfo : EIATTR_CBANK_PARAM_SIZE
	.align		4
.L_49:
        /*0308*/ 	.byte	0x03, 0x19
        /*030a*/ 	.short	0x0018


	//----- nvinfo : EIATTR_PARAM_CBANK
	.align		4
        /*030c*/ 	.byte	0x04, 0x0a
        /*030e*/ 	.short	(.L_51 - .L_50)
	.align		4
.L_50:
        /*0310*/ 	.word	index@(.nv.constant0._Z12row_sums_newPKfPfm)
        /*0314*/ 	.short	0x0380
        /*0316*/ 	.short	0x0018


	//----- nvinfo : EIATTR_SW_WAR
	.align		4
.L_51:
        /*0318*/ 	.byte	0x04, 0x36
        /*031a*/ 	.short	(.L_53 - .L_52)
.L_52:
        /*031c*/ 	.word	0x00000008
.L_53:


//--------------------- .nv.info._Z8row_sumsPKfPfm --------------------------
	.section	.nv.info._Z8row_sumsPKfPfm,"",@"SHT_CUDA_INFO"
	.sectionflags	@""
	.align	4


	//----- nvinfo : EIATTR_CUDA_API_VERSION
	.align		4
        /*0000*/ 	.byte	0x04, 0x37
        /*0002*/ 	.short	(.L_55 - .L_54)
.L_54:
        /*0004*/ 	.word	0x00000082


	//----- nvinfo : EIATTR_KPARAM_INFO
	.align		4
.L_55:
        /*0008*/ 	.byte	0x04, 0x17
        /*000a*/ 	.short	(.L_57 - .L_56)
.L_56:
        /*000c*/ 	.word	0x00000000
        /*0010*/ 	.short	0x0002
        /*0012*/ 	.short	0x0010
        /*0014*/ 	.byte	0x00, 0xf0, 0x21, 0x00


	//----- nvinfo : EIATTR_KPARAM_INFO
	.align		4
.L_57:
        /*0018*/ 	.byte	0x04, 0x17
        /*001a*/ 	.short	(.L_59 - .L_58)
.L_58:
        /*001c*/ 	.word	0x00000000
        /*0020*/ 	.short	0x0001
        /*0022*/ 	.short	0x0008
        /*0024*/ 	.byte	0x00, 0xf5, 0x21, 0x00


	//----- nvinfo : EIATTR_KPARAM_INFO
	.align		4
.L_59:
        /*0028*/ 	.byte	0x04, 0x17
        /*002a*/ 	.short	(.L_61 - .L_60)
.L_60:
        /*002c*/ 	.word	0x00000000
        /*0030*/ 	.short	0x0000
        /*0032*/ 	.short	0x0000
        /*0034*/ 	.byte	0x00, 0xf5, 0x21, 0x00


	//----- nvinfo : EIATTR_SPARSE_MMA_MASK
	.align		4
.L_61:
        /*0038*/ 	.byte	0x03, 0x50
        /*003a*/ 	.short	0x0000


	//----- nvinfo : EIATTR_MAXREG_COUNT
	.align		4
        /*003c*/ 	.byte	0x03, 0x1b
        /*003e*/ 	.short	0x00ff


	//----- nvinfo : EIATTR_MERCURY_ISA_VERSION
	.align		4
        /*0040*/ 	.byte	0x03, 0x5f
        /*0042*/ 	.short	0x0101


	//----- nvinfo : EIATTR_VRC_CTA_INIT_COUNT
	.align		4
        /*0044*/ 	.byte	0x02, 0x4a
	.zero		1
	.zero		1


	//----- nvinfo : EIATTR_EXIT_INSTR_OFFSETS
	.align		4
        /*0048*/ 	.byte	0x04, 0x1c
        /*004a*/ 	.short	(.L_63 - .L_62)


	//   ....[0]....
.L_62:
        /*004c*/ 	.word	0x00000090


	//   ....[1]....
        /*0050*/ 	.word	0x00000910


	//----- nvinfo : EIATTR_CBANK_PARAM_SIZE
	.align		4
.L_63:
        /*0054*/ 	.byte	0x03, 0x19
        /*0056*/ 	.short	0x0018


	//----- nvinfo : EIATTR_PARAM_CBANK
	.align		4
        /*0058*/ 	.byte	0x04, 0x0a
        /*005a*/ 	.short	(.L_65 - .L_64)
	.align		4
.L_64:
        /*005c*/ 	.word	index@(.nv.constant0._Z8row_sumsPKfPfm)
        /*0060*/ 	.short	0x0380
        /*0062*/ 	.short	0x0018


	//----- nvinfo : EIATTR_SW_WAR
	.align		4
.L_65:
        /*0064*/ 	.byte	0x04, 0x36
        /*0066*/ 	.short	(.L_67 - .L_66)
.L_66:
        /*0068*/ 	.word	0x00000008
.L_67:


//--------------------- .nv.callgraph             --------------------------
	.section	.nv.callgraph,"",@"SHT_CUDA_CALLGRAPH"
	.align	4
	.sectionentsize	8
	.align		4
        /*0000*/ 	.word	0x00000000
	.align		4
        /*0004*/ 	.word	0xffffffff
	.align		4
        /*0008*/ 	.word	0x00000000
	.align		4
        /*000c*/ 	.word	0xfffffffe
	.align		4
        /*0010*/ 	.word	0x00000000
	.align		4
        /*0014*/ 	.word	0xfffffffd
	.align		4
        /*0018*/ 	.word	0x00000000
	.align		4
        /*001c*/ 	.word	0xfffffffc


//--------------------- .text._Z11column_sumsPKfPfm --------------------------
	.section	.text._Z11column_sumsPKfPfm,"ax",@progbits
	.align	128
        .global         _Z11column_sumsPKfPfm
        .type           _Z11column_sumsPKfPfm,@function
        .size           _Z11column_sumsPKfPfm,(.L_x_122 - _Z11column_sumsPKfPfm)
        .other          _Z11column_sumsPKfPfm,@"STO_CUDA_ENTRY STV_DEFAULT"
_Z11column_sumsPKfPfm:
.text._Z11column_sumsPKfPfm:
[----:B------:R-:W-:Y:S01]  /*0000*/  LDC R1, c[0x0][0x37c] ;  /* 0x0000df00ff017b82 */ /* 0x000fe20000000800 */
[----:B------:R-:W0:Y:S07]  /*0010*/  S2R R12, SR_TID.X ;  /* 0x00000000000c7919 */ /* 0x000e2e0000002100 */
[----:B------:R-:W1:Y:S01]  /*0020*/  LDC.64 R10, c[0x0][0x390] ;  /* 0x0000e400ff0a7b82 */ /* 0x000e620000000a00 */
[----:B------:R-:W0:Y:S01]  /*0030*/  LDCU UR4, c[0x0][0x360] ;  /* 0x00006c00ff0477ac */ /* 0x000e220008000800 */
[----:B------:R-:W0:Y:S02]  /*0040*/  S2R R13, SR_CTAID.X ;  /* 0x00000000000d7919 */ /* 0x000e240000002500 */
[----:B0-----:R-:W-:-:S05]  /*0050*/  IMAD R12, R13, UR4, R12 ;  /* 0x000000040d0c7c24 */ /* 0x001fca000f8e020c */
[----:B------:R-:W-:Y:S02]  /*0060*/  SHF.R.S32.HI R13, RZ, 0x1f, R12 ;  /* 0x0000001fff0d7819 */ /* 0x000fe4000001140c */
[----:B-1----:R-:W-:-:S04]  /*0070*/  ISETP.GE.U32.AND P0, PT, R12, R10, PT ;  /* 0x0000000a0c00720c */ /* 0x002fc80003f06070 */
[----:B------:R-:W-:-:S13]  /*0080*/  ISETP.GE.U32.AND.EX P0, PT, R13, R11, PT, P0 ;  /* 0x0000000b0d00720c */ /* 0x000fda0003f06100 */
[----:B------:R-:W-:Y:S05]  /*0090*/  @P0 EXIT ;  /* 0x000000000000094d */ /* 0x000fea0003800000 */
[C---:B------:R-:W-:Y:S01]  /*00a0*/  IADD3 R2, P0, PT, R10.reuse, -0x1, RZ ;  /* 0xffffffff0a027810 */ /* 0x040fe20007f1e0ff */
[----:B------:R-:W0:Y:S01]  /*00b0*/  LDCU.64 UR4, c[0x0][0x358] ;  /* 0x00006b00ff0477ac */ /* 0x000e220008000a00 */
[----:B------:R-:W-:Y:S01]  /*00c0*/  LOP3.LUT R0, R10, 0xf, RZ, 0xc0, !PT ;  /* 0x0000000f0a007812 */ /* 0x000fe200078ec0ff */
[----:B------:R-:W-:Y:S01]  /*00d0*/  IMAD.MOV.U32 R5, RZ, RZ, RZ ;  /* 0x000000ffff057224 */ /* 0x000fe200078e00ff */
[----:B------:R-:W-:Y:S02]  /*00e0*/  ISETP.GE.U32.AND P1, PT, R2, 0xf, PT ;  /* 0x0000000f0200780c */ /* 0x000fe40003f26070 */
[----:B------:R-:W-:Y:S02]  /*00f0*/  IADD3.X R2, PT, PT, R11, -0x1, RZ, P0, !PT ;  /* 0xffffffff0b027810 */ /* 0x000fe400007fe4ff */
[----:B------:R-:W-:Y:S02]  /*0100*/  ISETP.NE.U32.AND P0, PT, R0, RZ, PT ;  /* 0x000000ff0000720c */ /* 0x000fe40003f05070 */
[----:B------:R-:W-:-:S02]  /*0110*/  ISETP.GE.U32.AND.EX P1, PT, R2, RZ, PT, P1 ;  /* 0x000000ff0200720c */ /* 0x000fc40003f26110 */
[----:B------:R-:W-:Y:S02]  /*0120*/  CS2R R2, SRZ ;  /* 0x0000000000027805 */ /* 0x000fe4000001ff00 */
[----:B------:R-:W-:-:S09]  /*0130*/  ISETP.NE.AND.EX P0, PT, RZ, RZ, PT, P0 ;  /* 0x000000ffff00720c */ /* 0x000fd20003f05300 */
[----:B0-----:R-:W-:Y:S05]  /*0140*/  @!P1 BRA `(.L_x_0) ;  /* 0x0000000400449947 */ /* 0x001fea0003800000 */
[----:B------:R-:W0:Y:S01]  /*0150*/  LDC R3, c[0x0][0x394] ;  /* 0x0000e500ff037b82 */ /* 0x000e220000000800 */
[----:B------:R-:W1:Y:S01]  /*0160*/  LDCU.64 UR6, c[0x0][0x380] ;  /* 0x00007000ff0677ac */ /* 0x000e620008000a00 */
[C---:B------:R-:W-:Y:S01]  /*0170*/  LOP3.LUT R2, R10.reuse, 0xfffffff0, RZ, 0xc0, !PT ;  /* 0xfffffff00a027812 */ /* 0x040fe200078ec0ff */
[C---:B------:R-:W-:Y:S01]  /*0180*/  IMAD.WIDE.U32 R14, R10.reuse, 0x4, RZ ;  /* 0x000000040a0e7825 */ /* 0x040fe200078e00ff */
[----:B------:R-:W-:-:S03]  /*0190*/  SHF.L.U64.HI R6, R10, 0x6, R11 ;  /* 0x000000060a067819 */ /* 0x000fc6000001020b */
[----:B------:R-:W-:Y:S02]  /*01a0*/  IMAD.SHL.U32 R7, R11, 0x4, RZ ;  /* 0x000000040b077824 */ /* 0x000fe400078e00ff */
[----:B------:R-:W-:Y:S02]  /*01b0*/  IMAD.MOV.U32 R5, RZ, RZ, RZ ;  /* 0x000000ffff057224 */ /* 0x000fe400078e00ff */
[----:B------:R-:W-:Y:S02]  /*01c0*/  IMAD.IADD R7, R15, 0x1, R7 ;  /* 0x000000010f077824 */ /* 0x000fe400078e0207 */
[----:B------:R-:W-:Y:S01]  /*01d0*/  IMAD.MOV.U32 R25, RZ, RZ, R2 ;  /* 0x000000ffff197224 */ /* 0x000fe200078e0002 */
[----:B-1----:R-:W-:-:S04]  /*01e0*/  LEA R8, P1, R12, UR6, 0x2 ;  /* 0x000000060c087c11 */ /* 0x002fc8000f8210ff */
[----:B------:R-:W-:Y:S02]  /*01f0*/  LEA.HI.X R9, R12, UR7, R13, 0x2, P1 ;  /* 0x000000070c097c11 */ /* 0x000fe400088f140d */
[----:B0-----:R-:W-:-:S07]  /*0200*/  MOV R24, R3 ;  /* 0x0000000300187202 */ /* 0x001fce0000000f00 */
.L_x_1:
[-C--:B------:R-:W-:Y:S01]  /*0210*/  IADD3 R16, P1, PT, R8, R14.reuse, RZ ;  /* 0x0000000e08107210 */ /* 0x080fe20007f3e0ff */
[----:B------:R-:W2:Y:S04]  /*0220*/  LDG.E R28, desc[UR4][R8.64] ;  /* 0x00000004081c7981 */ /* 0x000ea8000c1e1900 */
[----:B------:R-:W-:Y:S01]  /*0230*/  IMAD.X R17, R9, 0x1, R7, P1 ;  /* 0x0000000109117824 */ /* 0x000fe200008e0607 */
[----:B------:R-:W-:-:S04]  /*0240*/  IADD3 R18, P1, PT, R16, R14, RZ ;  /* 0x0000000e10127210 */ /* 0x000fc80007f3e0ff */
[----:B------:R0:W3:Y:S01]  /*0250*/  LDG.E R4, desc[UR4][R16.64] ;  /* 0x0000000410047981 */ /* 0x0000e2000c1e1900 */
[----:B------:R-:W-:Y:S01]  /*0260*/  IMAD.X R19, R17, 0x1, R7, P1 ;  /* 0x0000000111137824 */ /* 0x000fe200008e0607 */
[----:B------:R-:W-:-:S04]  /*0270*/  IADD3 R22, P1, PT, R18, R14, RZ ;  /* 0x0000000e12167210 */ /* 0x000fc80007f3e0ff */
[----:B------:R1:W4:Y:S01]  /*0280*/  LDG.E R27, desc[UR4][R18.64] ;  /* 0x00000004121b7981 */ /* 0x000322000c1e1900 */
[----:B------:R-:W-:Y:S01]  /*0290*/  IMAD.X R23, R19, 0x1, R7, P1 ;  /* 0x0000000113177824 */ /* 0x000fe200008e0607 */
[----:B------:R-:W-:-:S04]  /*02a0*/  IADD3 R20, P1, PT, R22, R14, RZ ;  /* 0x0000000e16147210 */ /* 0x000fc80007f3e0ff */
[----:B------:R5:W4:Y:S01]  /*02b0*/  LDG.E R26, desc[UR4][R22.64] ;  /* 0x00000004161a7981 */ /* 0x000b22000c1e1900 */
[----:B------:R-:W-:Y:S01]  /*02c0*/  IMAD.X R21, R23, 0x1, R7, P1 ;  /* 0x0000000117157824 */ /* 0x000fe200008e0607 */
[----:B0-----:R-:W-:-:S04]  /*02d0*/  IADD3 R16, P1, PT, R20, R14, RZ ;  /* 0x0000000e14107210 */ /* 0x001fc80007f3e0ff */
[----:B------:R-:W4:Y:S01]  /*02e0*/  LDG.E R20, desc[UR4][R20.64] ;  /* 0x0000000414147981 */ /* 0x000f22000c1e1900 */
[----:B------:R-:W-:Y:S01]  /*02f0*/  IMAD.X R17, R21, 0x1, R7, P1 ;  /* 0x0000000115117824 */ /* 0x000fe200008e0607 */
[----:B-1----:R-:W-:-:S04]  /*0300*/  IADD3 R18, P1, PT, R16, R14, RZ ;  /* 0x0000000e10127210 */ /* 0x002fc80007f3e0ff */
[----:B------:R-:W-:Y:S01]  /*0310*/  IADD3.X R19, PT, PT, R17, R7, RZ, P1, !PT ;  /* 0x0000000711137210 */ /* 0x000fe20000ffe4ff */
[----:B------:R-:W4:Y:S01]  /*0320*/  LDG.E R16, desc[UR4][R16.64] ;  /* 0x0000000410107981 */ /* 0x000f22000c1e1900 */
[----:B-----5:R-:W-:-:S03]  /*0330*/  IADD3 R22, P1, PT, R18, R14, RZ ;  /* 0x0000000e12167210 */ /* 0x020fc60007f3e0ff */
[----:B------:R-:W5:Y:S02]  /*0340*/  LDG.E R18, desc[UR4][R18.64] ;  /* 0x0000000412127981 */ /* 0x000f64000c1e1900 */
[----:B------:R-:W-:-:S05]  /*0350*/  IMAD.X R23, R19, 0x1, R7, P1 ;  /* 0x0000000113177824 */ /* 0x000fca00008e0607 */
[----:B------:R3:W5:Y:S01]  /*0360*/  LDG.E R17, desc[UR4][R22.64] ;  /* 0x0000000416117981 */ /* 0x000762000c1e1900 */
[----:B--2---:R-:W-:Y:S01]  /*0370*/  FADD R5, R28, R5 ;  /* 0x000000051c057221 */ /* 0x004fe20000000000 */
[----:B------:R-:W-:-:S05]  /*0380*/  IADD3 R28, P1, PT, R22, R14, RZ ;  /* 0x0000000e161c7210 */ /* 0x000fca0007f3e0ff */
[--C-:B------:R-:W-:Y:S02]  /*0390*/  IMAD.X R29, R23, 0x1, R7.reuse, P1 ;  /* 0x00000001171d7824 */ /* 0x100fe400008e0607 */
[----:B---3--:R-:W-:Y:S01]  /*03a0*/  FADD R22, R5, R4 ;  /* 0x0000000405167221 */ /* 0x008fe20000000000 */
[-C--:B------:R-:W-:Y:S02]  /*03b0*/  IADD3 R4, P1, PT, R28, R14.reuse, RZ ;  /* 0x0000000e1c047210 */ /* 0x080fe40007f3e0ff */
[----:B------:R-:W2:Y:S03]  /*03c0*/  LDG.E R21, desc[UR4][R28.64] ;  /* 0x000000041c157981 */ /* 0x000ea6000c1e1900 */
[----:B------:R-:W-:Y:S02]  /*03d0*/  IMAD.X R5, R29, 0x1, R7, P1 ;  /* 0x000000011d057824 */ /* 0x000fe400008e0607 */
[----:B----4-:R-:W-:Y:S01]  /*03e0*/  FADD R27, R22, R27 ;  /* 0x0000001b161b7221 */ /* 0x010fe20000000000 */
[----:B------:R-:W-:-:S02]  /*03f0*/  IADD3 R22, P1, PT, R4, R14, RZ ;  /* 0x0000000e04167210 */ /* 0x000fc40007f3e0ff */
[----:B------:R0:W3:Y:S03]  /*0400*/  LDG.E R4, desc[UR4][R4.64] ;  /* 0x0000000404047981 */ /* 0x0000e6000c1e1900 */
[----:B------:R-:W-:-:S05]  /*0410*/  IMAD.X R23, R5, 0x1, R7, P1 ;  /* 0x0000000105177824 */ /* 0x000fca00008e0607 */
[----:B------:R1:W4:Y:S01]  /*0420*/  LDG.E R19, desc[UR4][R22.64] ;  /* 0x0000000416137981 */ /* 0x000322000c1e1900 */
[----:B0-----:R-:W-:Y:S01]  /*0430*/  FADD R5, R27, R26 ;  /* 0x0000001a1b057221 */ /* 0x001fe20000000000 */
[----:B------:R-:W-:-:S05]  /*0440*/  IADD3 R26, P1, PT, R22, R14, RZ ;  /* 0x0000000e161a7210 */ /* 0x000fca0007f3e0ff */
[----:B------:R-:W-:Y:S01]  /*0450*/  IMAD.X R27, R23, 0x1, R7, P1 ;  /* 0x00000001171b7824 */ /* 0x000fe200008e0607 */
[----:B------:R-:W-:Y:S01]  /*0460*/  IADD3 R28, P1, PT, R26, R14, RZ ;  /* 0x0000000e1a1c7210 */ /* 0x000fe20007f3e0ff */
[----:B------:R-:W-:-:S03]  /*0470*/  FADD R5, R5, R20 ;  /* 0x0000001405057221 */ /* 0x000fc60000000000 */
[----:B------:R-:W-:Y:S01]  /*0480*/  IADD3.X R29, PT, PT, R27, R7, RZ, P1, !PT ;  /* 0x000000071b1d7210 */ /* 0x000fe20000ffe4ff */
[----:B------:R0:W4:Y:S01]  /*0490*/  LDG.E R20, desc[UR4][R26.64] ;  /* 0x000000041a147981 */ /* 0x000122000c1e1900 */
[-C--:B-1----:R-:W-:Y:S01]  /*04a0*/  IADD3 R22, P1, PT, R28, R14.reuse, RZ ;  /* 0x0000000e1c167210 */ /* 0x082fe20007f3e0ff */
[----:B------:R-:W-:Y:S02]  /*04b0*/  FADD R16, R5, R16 ;  /* 0x0000001005107221 */ /* 0x000fe40000000000 */
[----:B------:R-:W4:Y:S02]  /*04c0*/  LDG.E R5, desc[UR4][R28.64] ;  /* 0x000000041c057981 */ /* 0x000f24000c1e1900 */
[----:B------:R-:W-:Y:S02]  /*04d0*/  IMAD.X R23, R29, 0x1, R7, P1 ;  /* 0x000000011d177824 */ /* 0x000fe400008e0607 */
[----:B-----5:R-:W-:Y:S01]  /*04e0*/  FADD R16, R16, R18 ;  /* 0x0000001210107221 */ /* 0x020fe20000000000 */
[----:B0-----:R-:W-:-:S02]  /*04f0*/  IADD3 R26, P1, PT, R22, R14, RZ ;  /* 0x0000000e161a7210 */ /* 0x001fc40007f3e0ff */
[----:B------:R0:W5:Y:S03]  /*0500*/  LDG.E R18, desc[UR4][R22.64] ;  /* 0x0000000416127981 */ /* 0x000166000c1e1900 */
[----:B------:R-:W-:Y:S02]  /*0510*/  IMAD.X R27, R23, 0x1, R7, P1 ;  /* 0x00000001171b7824 */ /* 0x000fe400008e0607 */
[----:B0-----:R-:W-:Y:S01]  /*0520*/  FADD R22, R16, R17 ;  /* 0x0000001110167221 */ /* 0x001fe20000000000 */
[----:B------:R-:W-:Y:S02]  /*0530*/  IADD3 R16, P1, PT, R26, R14, RZ ;  /* 0x0000000e1a107210 */ /* 0x000fe40007f3e0ff */
[----:B------:R-:W5:Y:S03]  /*0540*/  LDG.E R26, desc[UR4][R26.64] ;  /* 0x000000041a1a7981 */ /* 0x000f66000c1e1900 */
[----:B------:R-:W-:-:S05]  /*0550*/  IMAD.X R17, R27, 0x1, R7, P1 ;  /* 0x000000011b117824 */ /* 0x000fca00008e0607 */
[----:B------:R-:W5:Y:S01]  /*0560*/  LDG.E R16, desc[UR4][R16.64] ;  /* 0x0000000410107981 */ /* 0x000f62000c1e1900 */
[----:B------:R-:W-:-:S04]  /*0570*/  IADD3 R25, P1, PT, R25, -0x10, RZ ;  /* 0xfffffff019197810 */ /* 0x000fc80007f3e0ff */
[----:B------:R-:W-:Y:S02]  /*0580*/  IADD3.X R24, PT, PT, R24, -0x1, RZ, P1, !PT ;  /* 0xffffffff18187810 */ /* 0x000fe40000ffe4ff */
[----:B------:R-:W-:-:S04]  /*0590*/  ISETP.NE.U32.AND P1, PT, R25, RZ, PT ;  /* 0x000000ff1900720c */ /* 0x000fc80003f25070 */
[----:B------:R-:W-:Y:S02]  /*05a0*/  ISETP.NE.AND.EX P1, PT, R24, RZ, PT, P1 ;  /* 0x000000ff1800720c */ /* 0x000fe40003f25310 */
[----:B------:R-:W-:-:S05]  /*05b0*/  LEA R8, P2, R10, R8, 0x6 ;  /* 0x000000080a087211 */ /* 0x000fca00078430ff */
[----:B------:R-:W-:Y:S02]  /*05c0*/  IMAD.X R9, R9, 0x1, R6, P2 ;  /* 0x0000000109097824 */ /* 0x000fe400010e0606 */
[----:B--2---:R-:W-:-:S04]  /*05d0*/  FADD R21, R22, R21 ;  /* 0x0000001516157221 */ /* 0x004fc80000000000 */
[----:B---3--:R-:W-:-:S04]  /*05e0*/  FADD R4, R21, R4 ;  /* 0x0000000415047221 */ /* 0x008fc80000000000 */
[----:B----4-:R-:W-:-:S04]  /*05f0*/  FADD R19, R4, R19 ;  /* 0x0000001304137221 */ /* 0x010fc80000000000 */
[----:B------:R-:W-:-:S04]  /*0600*/  FADD R20, R19, R20 ;  /* 0x0000001413147221 */ /* 0x000fc80000000000 */
[----:B------:R-:W-:-:S04]  /*0610*/  FADD R5, R20, R5 ;  /* 0x0000000514057221 */ /* 0x000fc80000000000 */
[----:B-----5:R-:W-:-:S04]  /*0620*/  FADD R5, R5, R18 ;  /* 0x0000001205057221 */ /* 0x020fc80000000000 */
[----:B------:R-:W-:-:S04]  /*0630*/  FADD R5, R5, R26 ;  /* 0x0000001a05057221 */ /* 0x000fc80000000000 */
[----:B------:R-:W-:Y:S01]  /*0640*/  FADD R5, R5, R16 ;  /* 0x0000001005057221 */ /* 0x000fe20000000000 */
[----:B------:R-:W-:Y:S06]  /*0650*/  @P1 BRA `(.L_x_1) ;  /* 0xfffffff800ec1947 */ /* 0x000fec000383ffff */
.L_x_0:
[----:B------:R-:W-:Y:S05]  /*0660*/  @!P0 BRA `(.L_x_2) ;  /* 0x0000000400a08947 */ /* 0x000fea0003800000 */
[----:B------:R-:W-:Y:S02]  /*0670*/  ISETP.GE.U32.AND P1, PT, R0, 0x8, PT ;  /* 0x000000080000780c */ /* 0x000fe40003f26070 */
[----:B------:R-:W-:Y:S02]  /*0680*/  LOP3.LUT R24, R10, 0x7, RZ, 0xc0, !PT ;  /* 0x000000070a187812 */ /* 0x000fe400078ec0ff */
[----:B------:R-:W-:Y:S02]  /*0690*/  ISETP.GE.U32.AND.EX P1, PT, RZ, RZ, PT, P1 ;  /* 0x000000ffff00720c */ /* 0x000fe40003f26110 */
[----:B------:R-:W-:-:S04]  /*06a0*/  ISETP.NE.U32.AND P0, PT, R24, RZ, PT ;  /* 0x000000ff1800720c */ /* 0x000fc80003f05070 */
[----:B------:R-:W-:-:S07]  /*06b0*/  ISETP.NE.AND.EX P0, PT, RZ, RZ, PT, P0 ;  /* 0x000000ffff00720c */ /* 0x000fce0003f05300 */
[----:B------:R-:W-:Y:S06]  /*06c0*/  @!P1 BRA `(.L_x_3) ;  /* 0x0000000000a49947 */ /* 0x000fec0003800000 */
[----:B------:R-:W0:Y:S01]  /*06d0*/  LDCU.64 UR6, c[0x0][0x380] ;  /* 0x00007000ff0677ac */ /* 0x000e220008000a00 */
[-C--:B------:R-:W-:Y:S01]  /*06e0*/  IMAD R0, R3, R10.reuse, RZ ;  /* 0x0000000a03007224 */ /* 0x080fe200078e02ff */
[----:B------:R-:W-:Y:S01]  /*06f0*/  SHF.L.U64.HI R19, R10, 0x2, R11 ;  /* 0x000000020a137819 */ /* 0x000fe2000001020b */
[----:B------:R-:W-:-:S04]  /*0700*/  IMAD.WIDE.U32 R6, R2, R10, R12 ;  /* 0x0000000a02067225 */ /* 0x000fc800078e000c */
[----:B------:R-:W-:Y:S02]  /*0710*/  IMAD R9, R2, R11, R0 ;  /* 0x0000000b02097224 */ /* 0x000fe400078e0200 */
[----:B------:R-:W-:-:S03]  /*0720*/  IMAD.SHL.U32 R17, R10, 0x4, RZ ;  /* 0x000000040a117824 */ /* 0x000fc600078e00ff */
[----:B------:R-:W-:Y:S02]  /*0730*/  IADD3 R7, PT, PT, R7, R9, RZ ;  /* 0x0000000907077210 */ /* 0x000fe40007ffe0ff */
[----:B0-----:R-:W-:-:S04]  /*0740*/  LEA R26, P2, R6, UR6, 0x2 ;  /* 0x00000006061a7c11 */ /* 0x001fc8000f8410ff */
[----:B------:R-:W-:Y:S02]  /*0750*/  IADD3 R22, P1, PT, R17, R26, RZ ;  /* 0x0000001a11167210 */ /* 0x000fe40007f3e0ff */
[----:B------:R-:W-:Y:S02]  /*0760*/  LEA.HI.X R27, R6, UR7, R7, 0x2, P2 ;  /* 0x00000007061b7c11 */ /* 0x000fe400090f1407 */
[----:B------:R-:W-:-:S03]  /*0770*/  IADD3 R20, P2, PT, R22, R17, RZ ;  /* 0x0000001116147210 */ /* 0x000fc60007f5e0ff */
[----:B------:R-:W-:Y:S01]  /*0780*/  IMAD.X R23, R19, 0x1, R27, P1 ;  /* 0x0000000113177824 */ /* 0x000fe200008e061b */
[----:B------:R-:W2:Y:S01]  /*0790*/  LDG.E R0, desc[UR4][R26.64] ;  /* 0x000000041a007981 */ /* 0x000ea2000c1e1900 */
[-C--:B------:R-:W-:Y:S02]  /*07a0*/  IADD3 R14, P1, PT, R20, R17.reuse, RZ ;  /* 0x00000011140e7210 */ /* 0x080fe40007f3e0ff */
[--C-:B------:R-:W-:Y:S01]  /*07b0*/  IMAD.X R21, R23, 0x1, R19.reuse, P2 ;  /* 0x0000000117157824 */ /* 0x100fe200010e0613 */
[----:B------:R-:W3:Y:S01]  /*07c0*/  LDG.E R4, desc[UR4][R22.64] ;  /* 0x0000000416047981 */ /* 0x000ee2000c1e1900 */
[-C--:B------:R-:W-:Y:S02]  /*07d0*/  IADD3 R6, P2, PT, R14, R17.reuse, RZ ;  /* 0x000000110e067210 */ /* 0x080fe40007f5e0ff */
[----:B------:R-:W-:Y:S01]  /*07e0*/  IMAD.X R15, R21, 0x1, R19, P1 ;  /* 0x00000001150f7824 */ /* 0x000fe200008e0613 */
[----:B------:R-:W4:Y:S01]  /*07f0*/  LDG.E R20, desc[UR4][R20.64] ;  /* 0x0000000414147981 */ /* 0x000f22000c1e1900 */
[----:B------:R-:W-:-:S02]  /*0800*/  IADD3 R8, P1, PT, R6, R17, RZ ;  /* 0x0000001106087210 */ /* 0x000fc40007f3e0ff */
[----:B------:R-:W-:Y:S01]  /*0810*/  IMAD.X R7, R15, 0x1, R19, P2 ;  /* 0x000000010f077824 */ /* 0x000fe200010e0613 */
[----:B------:R-:W5:Y:S01]  /*0820*/  LDG.E R14, desc[UR4][R14.64] ;  /* 0x000000040e0e7981 */ /* 0x000f62000c1e1900 */
[----:B------:R-:W-:-:S03]  /*0830*/  IADD3 R16, P2, PT, R8, R17, RZ ;  /* 0x0000001108107210 */ /* 0x000fc60007f5e0ff */
[----:B------:R-:W-:Y:S01]  /*0840*/  IADD3.X R9, PT, PT, R7, R19, RZ, P1, !PT ;  /* 0x0000001307097210 */ /* 0x000fe20000ffe4ff */
[----:B------:R-:W5:Y:S01]  /*0850*/  LDG.E R6, desc[UR4][R6.64] ;  /* 0x0000000406067981 */ /* 0x000f62000c1e1900 */
[----:B------:R-:W-:-:S03]  /*0860*/  IADD3 R18, P1, PT, R16, R17, RZ ;  /* 0x0000001110127210 */ /* 0x000fc60007f3e0ff */
[--C-:B------:R-:W-:Y:S01]  /*0870*/  IMAD.X R17, R9, 0x1, R19.reuse, P2 ;  /* 0x0000000109117824 */ /* 0x100fe200010e0613 */
[----:B------:R-:W5:Y:S03]  /*0880*/  LDG.E R8, desc[UR4][R8.64] ;  /* 0x0000000408087981 */ /* 0x000f66000c1e1900 */
[----:B------:R-:W-:Y:S01]  /*0890*/  IMAD.X R19, R17, 0x1, R19, P1 ;  /* 0x0000000111137824 */ /* 0x000fe200008e0613 */
[----:B------:R-:W5:Y:S04]  /*08a0*/  LDG.E R16, desc[UR4][R16.64] ;  /* 0x0000000410107981 */ /* 0x000f68000c1e1900 */
[----:B------:R-:W5:Y:S01]  /*08b0*/  LDG.E R18, desc[UR4][R18.64] ;  /* 0x0000000412127981 */ /* 0x000f62000c1e1900 */
[----:B------:R-:W-:-:S05]  /*08c0*/  IADD3 R2, P1, PT, R2, 0x8, RZ ;  /* 0x0000000802027810 */ /* 0x000fca0007f3e0ff */
[----:B------:R-:W-:Y:S02]  /*08d0*/  IMAD.X R3, RZ, RZ, R3, P1 ;  /* 0x000000ffff037224 */ /* 0x000fe400008e0603 */
[----:B--2---:R-:W-:-:S04]  /*08e0*/  FADD R5, R5, R0 ;  /* 0x0000000005057221 */ /* 0x004fc80000000000 */
[----:B---3--:R-:W-:-:S04]  /*08f0*/  FADD R5, R5, R4 ;  /* 0x0000000405057221 */ /* 0x008fc80000000000 */
[----:B----4-:R-:W-:-:S04]  /*0900*/  FADD R5, R5, R20 ;  /* 0x0000001405057221 */ /* 0x010fc80000000000 */
[----:B-----5:R-:W-:-:S04]  /*0910*/  FADD R5, R5, R14 ;  /* 0x0000000e05057221 */ /* 0x020fc80000000000 */
[----:B------:R-:W-:-:S04]  /*0920*/  FADD R5, R5, R6 ;  /* 0x0000000605057221 */ /* 0x000fc80000000000 */
[----:B------:R-:W-:-:S04]  /*0930*/  FADD R5, R5, R8 ;  /* 0x0000000805057221 */ /* 0x000fc80000000000 */
[----:B------:R-:W-:-:S04]  /*0940*/  FADD R5, R5, R16 ;  /* 0x0000001005057221 */ /* 0x000fc80000000000 */
[----:B------:R-:W-:-:S07]  /*0950*/  FADD R5, R5, R18 ;  /* 0x0000001205057221 */ /* 0x000fce0000000000 */
.L_x_3:
[----:B------:R-:W-:Y:S05]  /*0960*/  @!P0 BRA `(.L_x_2) ;  /* 0x0000000000e08947 */ /* 0x000fea0003800000 */
[----:B------:R-:W-:Y:S01]  /*0970*/  ISETP.GE.U32.AND P1, PT, R24, 0x4, PT ;  /* 0x000000041800780c */ /* 0x000fe20003f26070 */
[----:B------:R-:W-:Y:S01]  /*0980*/  IMAD.MOV.U32 R4, RZ, RZ, RZ ;  /* 0x000000ffff047224 */ /* 0x000fe200078e00ff */
[----:B------:R-:W-:Y:S02]  /*0990*/  LOP3.LUT R0, R10, 0x3, RZ, 0xc0, !PT ;  /* 0x000000030a007812 */ /* 0x000fe400078ec0ff */
[----:B------:R-:W-:Y:S02]  /*09a0*/  ISETP.GE.U32.AND.EX P1, PT, RZ, RZ, PT, P1 ;  /* 0x000000ffff00720c */ /* 0x000fe40003f26110 */
[----:B------:R-:W-:-:S04]  /*09b0*/  ISETP.NE.U32.AND P0, PT, R0, RZ, PT ;  /* 0x000000ff0000720c */ /* 0x000fc80003f05070 */
[----:B------:R-:W-:-:S07]  /*09c0*/  ISETP.NE.AND.EX P0, PT, R4, RZ, PT, P0 ;  /* 0x000000ff0400720c */ /* 0x000fce0003f05300 */
[----:B------:R-:W-:Y:S06]  /*09d0*/  @!P1 BRA `(.L_x_4) ;  /* 0x00000000006c9947 */ /* 0x000fec0003800000 */
[----:B------:R-:W0:Y:S01]  /*09e0*/  LDCU.64 UR6, c[0x0][0x380] ;  /* 0x00007000ff0677ac */ /* 0x000e220008000a00 */
[----:B------:R-:W-:Y:S01]  /*09f0*/  MOV R8, R12 ;  /* 0x0000000c00087202 */ /* 0x000fe20000000f00 */
[-C--:B------:R-:W-:Y:S01]  /*0a00*/  IMAD R6, R3, R10.reuse, RZ ;  /* 0x0000000a03067224 */ /* 0x080fe200078e02ff */
[----:B------:R-:W-:Y:S01]  /*0a10*/  SHF.L.U64.HI R17, R10, 0x2, R11 ;  /* 0x000000020a117819 */ /* 0x000fe2000001020b */
[----:B------:R-:W-:Y:S02]  /*0a20*/  IMAD.MOV.U32 R9, RZ, RZ, R13 ;  /* 0x000000ffff097224 */ /* 0x000fe400078e000d */
[C---:B------:R-:W-:Y:S02]  /*0a30*/  IMAD R7, R2.reuse, R11, R6 ;  /* 0x0000000b02077224 */ /* 0x040fe400078e0206 */
[----:B------:R-:W-:-:S04]  /*0a40*/  IMAD.WIDE.U32 R8, R2, R10, R8 ;  /* 0x0000000a02087225 */ /* 0x000fc800078e0008 */
[----:B------:R-:W-:Y:S02]  /*0a50*/  IMAD.SHL.U32 R19, R10, 0x4, RZ ;  /* 0x000000040a137824 */ /* 0x000fe400078e00ff */
[----:B------:R-:W-:Y:S01]  /*0a60*/  IMAD.IADD R7, R9, 0x1, R7 ;  /* 0x0000000109077824 */ /* 0x000fe200078e0207 */
[----:B0-----:R-:W-:-:S04]  /*0a70*/  LEA R14, P2, R8, UR6, 0x2 ;  /* 0x00000006080e7c11 */ /* 0x001fc8000f8410ff */
[----:B------:R-:W-:Y:S02]  /*0a80*/  IADD3 R6, P1, PT, R19, R14, RZ ;  /* 0x0000000e13067210 */ /* 0x000fe40007f3e0ff */
[----:B------:R-:W-:Y:S02]  /*0a90*/  LEA.HI.X R15, R8, UR7, R7, 0x2, P2 ;  /* 0x00000007080f7c11 */ /* 0x000fe400090f1407 */
[----:B------:R-:W-:-:S03]  /*0aa0*/  IADD3 R8, P2, PT, R6, R19, RZ ;  /* 0x0000001306087210 */ /* 0x000fc60007f5e0ff */
[----:B------:R-:W-:Y:S01]  /*0ab0*/  IMAD.X R7, R17, 0x1, R15, P1 ;  /* 0x0000000111077824 */ /* 0x000fe200008e060f */
[----:B------:R-:W2:Y:S01]  /*0ac0*/  LDG.E R14, desc[UR4][R14.64] ;  /* 0x000000040e0e7981 */ /* 0x000ea2000c1e1900 */
[----:B------:R-:W-:-:S03]  /*0ad0*/  IADD3 R16, P1, PT, R8, R19, RZ ;  /* 0x0000001308107210 */ /* 0x000fc60007f3e0ff */
[----:B------:R-:W-:Y:S01]  /*0ae0*/  IADD3.X R9, PT, PT, R7, R17, RZ, P2, !PT ;  /* 0x0000001107097210 */ /* 0x000fe200017fe4ff */
[----:B------:R-:W3:Y:S04]  /*0af0*/  LDG.E R6, desc[UR4][R6.64] ;  /* 0x0000000406067981 */ /* 0x000ee8000c1e1900 */
[----:B------:R-:W-:Y:S01]  /*0b00*/  IMAD.X R17, R9, 0x1, R17, P1 ;  /* 0x0000000109117824 */ /* 0x000fe200008e0611 */
[----:B------:R-:W4:Y:S04]  /*0b10*/  LDG.E R8, desc[UR4][R8.64] ;  /* 0x0000000408087981 */ /* 0x000f28000c1e1900 */
[----:B------:R-:W5:Y:S01]  /*0b20*/  LDG.E R16, desc[UR4][R16.64] ;  /* 0x0000000410107981 */ /* 0x000f62000c1e1900 */
[----:B------:R-:W-:-:S05]  /*0b30*/  IADD3 R2, P1, PT, R2, 0x4, RZ ;  /* 0x0000000402027810 */ /* 0x000fca0007f3e0ff */
[----:B------:R-:W-:Y:S02]  /*0b40*/  IMAD.X R3, RZ, RZ, R3, P1 ;  /* 0x000000ffff037224 */ /* 0x000fe400008e0603 */
[----:B--2---:R-:W-:-:S04]  /*0b50*/  FADD R5, R5, R14 ;  /* 0x0000000e05057221 */ /* 0x004fc80000000000 */
[----:B---3--:R-:W-:-:S04]  /*0b60*/  FADD R5, R5, R6 ;  /* 0x0000000605057221 */ /* 0x008fc80000000000 */
[----:B----4-:R-:W-:-:S04]  /*0b70*/  FADD R5, R5, R8 ;  /* 0x0000000805057221 */ /* 0x010fc80000000000 */
[----:B-----5:R-:W-:-:S07]  /*0b80*/  FADD R5, R5, R16 ;  /* 0x0000001005057221 */ /* 0x020fce0000000000 */
.L_x_4:
[----:B------:R-:W-:Y:S05]  /*0b90*/  @!P0 BRA `(.L_x_2) ;  /* 0x0000000000548947 */ /* 0x000fea0003800000 */
[----:B------:R-:W0:Y:S01]  /*0ba0*/  LDCU.64 UR6, c[0x0][0x380] ;  /* 0x00007000ff0677ac */ /* 0x000e220008000a00 */
[-C--:B------:R-:W-:Y:S02]  /*0bb0*/  IMAD R3, R3, R10.reuse, RZ ;  /* 0x0000000a03037224 */ /* 0x080fe400078e02ff */
[----:B------:R-:W-:Y:S02]  /*0bc0*/  IMAD.MOV.U32 R6, RZ, RZ, R12 ;  /* 0x000000ffff067224 */ /* 0x000fe400078e000c */
[----:B------:R-:W-:Y:S02]  /*0bd0*/  IMAD.MOV.U32 R7, RZ, RZ, R13 ;  /* 0x000000ffff077224 */ /* 0x000fe400078e000d */
[----:B------:R-:W-:Y:S01]  /*0be0*/  IMAD R3, R2, R11, R3 ;  /* 0x0000000b02037224 */ /* 0x000fe200078e0203 */
[----:B------:R-:W-:Y:S01]  /*0bf0*/  SHF.L.U64.HI R11, R10, 0x2, R11 ;  /* 0x000000020a0b7819 */ /* 0x000fe2000001020b */
[----:B------:R-:W-:-:S05]  /*0c00*/  IMAD.WIDE.U32 R6, R2, R10, R6 ;  /* 0x0000000a02067225 */ /* 0x000fca00078e0006 */
[----:B------:R-:W-:Y:S02]  /*0c10*/  IADD3 R3, PT, PT, R7, R3, RZ ;  /* 0x0000000307037210 */ /* 0x000fe40007ffe0ff */
[----:B0-----:R-:W-:-:S04]  /*0c20*/  LEA R9, P0, R6, UR6, 0x2 ;  /* 0x0000000606097c11 */ /* 0x001fc8000f8010ff */
[----:B------:R-:W-:-:S09]  /*0c30*/  LEA.HI.X R6, R6, UR7, R3, 0x2, P0 ;  /* 0x0000000706067c11 */ /* 0x000fd200080f1403 */
.L_x_5:
[----:B------:R-:W-:Y:S02]  /*0c40*/  IMAD.MOV.U32 R2, RZ, RZ, R9 ;  /* 0x000000ffff027224 */ /* 0x000fe400078e0009 */
[----:B------:R-:W-:-:S05]  /*0c50*/  IMAD.MOV.U32 R3, RZ, RZ, R6 ;  /* 0x000000ffff037224 */ /* 0x000fca00078e0006 */
[----:B------:R-:W2:Y:S01]  /*0c60*/  LDG.E R2, desc[UR4][R2.64] ;  /* 0x0000000402027981 */ /* 0x000ea2000c1e1900 */
[----:B------:R-:W-:Y:S02]  /*0c70*/  IADD3 R0, P0, PT, R0, -0x1, RZ ;  /* 0xffffffff00007810 */ /* 0x000fe40007f1e0ff */
[----:B------:R-:W-:Y:S02]  /*0c80*/  LEA R9, P1, R10, R9, 0x2 ;  /* 0x000000090a097211 */ /* 0x000fe400078210ff */
[----:B------:R-:W-:Y:S02]  /*0c90*/  IADD3.X R4, PT, PT, R4, -0x1, RZ, P0, !PT ;  /* 0xffffffff04047810 */ /* 0x000fe400007fe4ff */
[----:B------:R-:W-:Y:S01]  /*0ca0*/  ISETP.NE.U32.AND P0, PT, R0, RZ, PT ;  /* 0x000000ff0000720c */ /* 0x000fe20003f05070 */
[----:B------:R-:W-:-:S03]  /*0cb0*/  IMAD.X R6, R6, 0x1, R11, P1 ;  /* 0x0000000106067824 */ /* 0x000fc600008e060b */
[----:B------:R-:W-:Y:S01]  /*0cc0*/  ISETP.NE.AND.EX P0, PT, R4, RZ, PT, P0 ;  /* 0x000000ff0400720c */ /* 0x000fe20003f05300 */
[----:B--2---:R-:W-:-:S12]  /*0cd0*/  FADD R5, R2, R5 ;  /* 0x0000000502057221 */ /* 0x004fd80000000000 */
[----:B------:R-:W-:Y:S05]  /*0ce0*/  @P0 BRA `(.L_x_5) ;  /* 0xfffffffc00d40947 */ /* 0x000fea000383ffff */
.L_x_2:
[----:B------:R-:W0:Y:S02]  /*0cf0*/  LDCU.64 UR6, c[0x0][0x388] ;  /* 0x00007100ff0677ac */ /* 0x000e240008000a00 */
[----:B0-----:R-:W-:-:S04]  /*0d00*/  LEA R2, P0, R12, UR6, 0x2 ;  /* 0x000000060c027c11 */ /* 0x001fc8000f8010ff */
[----:B------:R-:W-:-:S05]  /*0d10*/  LEA.HI.X R3, R12, UR7, R13, 0x2, P0 ;  /* 0x000000070c037c11 */ /* 0x000fca00080f140d */
[----:B------:R-:W-:Y:S01]  /*0d20*/  STG.E desc[UR4][R2.64], R5 ;  /* 0x0000000502007986 */ /* 0x000fe2000c101904 */
[----:B------:R-:W-:Y:S05]  /*0d30*/  EXIT ;  /* 0x000000000000794d */ /* 0x000fea0003800000 */
.L_x_6:
[----:B------:R-:W-:-:S00]  /*0d40*/  BRA `(.L_x_6) ;  /* 0xfffffffc00fc7947 */ /* 0x000fc0000383ffff */
[----:B------:R-:W-:-:S00]  /*0d50*/  NOP ;  /* 0x0000000000007918 */ /* 0x000fc00000000000 */
        /* <DEDUP_REMOVED lines=10> */
.L_x_122:


//--------------------- .text._Z12row_sums_newPKfPfm --------------------------
	.section	.text._Z12row_sums_newPKfPfm,"ax",@progbits
	.align	128
        .global         _Z12row_sums_newPKfPfm
        .type           _Z12row_sums_newPKfPfm,@function
        .size           _Z12row_sums_newPKfPfm,(.L_x_121 - _Z12row_sums_newPKfPfm)
        .other          _Z12row_sums_newPKfPfm,@"STO_CUDA_ENTRY STV_DEFAULT"
_Z12row_sums_newPKfPfm:
.text._Z12row_sums_newPKfPfm:
[----:B------:R-:W-:Y:S01]  /*0000*/  LDC R1, c[0x0][0x37c] ;  /* 0x0000df00ff017b82 */ /* 0x000fe20000000800 */
[----:B------:R-:W0:Y:S07]  /*0010*/  S2R R0, SR_TID.X ;  /* 0x0000000000007919 */ /* 0x000e2e0000002100 */
[----:B------:R-:W1:Y:S01]  /*0020*/  LDC R2, c[0x0][0x360] ;  /* 0x0000d800ff027b82 */ /* 0x000e620000000800 */
[----:B------:R-:W-:Y:S01]  /*0030*/  MOV R9, 0xa0 ;  /* 0x000000a000097802 */ /* 0x000fe20000000f00 */
[----:B------:R-:W2:Y:S01]  /*0040*/  LDCU.64 UR6, c[0x0][0x358] ;  /* 0x00006b00ff0677ac */ /* 0x000ea20008000a00 */
[----:B------:R-:W3:Y:S05]  /*0050*/  LDCU UR9, c[0x0][0x370] ;  /* 0x00006e00ff0977ac */ /* 0x000eea0008000800 */
[----:B------:R-:W4:Y:S01]  /*0060*/  S2UR UR8, SR_CTAID.X ;  /* 0x00000000000879c3 */ /* 0x000f220000002500 */
[----:B-1----:R-:W-:-:S02]  /*0070*/  LOP3.LUT R4, R2, 0xffff, RZ, 0xc0, !PT ;  /* 0x0000ffff02047812 */ /* 0x002fc400078ec0ff */
[----:B0-234-:R-:W-:-:S07]  /*0080*/  LOP3.LUT R3, R0, 0x1f, RZ, 0xc0, !PT ;  /* 0x0000001f00037812 */ /* 0x01dfce00078ec0ff */
[----:B------:R-:W-:Y:S05]  /*0090*/  CALL.REL.NOINC `($__internal_0_$__cuda_sm20_div_u16) ;  /* 0x0000002400a47944 */ /* 0x000fea0003c00000 */
[----:B------:R-:W0:Y:S01]  /*00a0*/  LDC.64 R12, c[0x0][0x380] ;  /* 0x0000e000ff0c7b82 */ /* 0x000e220000000a00 */
[----:B------:R-:W-:Y:S02]  /*00b0*/  VIADD R4, R8, 0x1 ;  /* 0x0000000108047836 */ /* 0x000fe40000000000 */
[----:B------:R-:W-:Y:S02]  /*00c0*/  HFMA2 R6, -RZ, RZ, 0, 0 ;  /* 0x00000000ff067431 */ /* 0x000fe400000001ff */
[----:B------:R-:W-:Y:S01]  /*00d0*/  IMAD.MOV.U32 R5, RZ, RZ, RZ ;  /* 0x000000ffff057224 */ /* 0x000fe200078e00ff */
[----:B------:R-:W-:Y:S01]  /*00e0*/  LOP3.LUT R7, R4, 0x3, RZ, 0xc0, !PT ;  /* 0x0000000304077812 */ /* 0x000fe200078ec0ff */
[----:B0-----:R-:W-:-:S04]  /*00f0*/  IMAD.WIDE.U32 R24, R2, 0x8, R12 ;  /* 0x0000000802187825 */ /* 0x001fc800078e000c */
[----:B------:R-:W-:-:S07]  /*0100*/  IMAD.WIDE.U32 R12, R2, 0xc, R12 ;  /* 0x0000000c020c7825 */ /* 0x000fce00078e000c */
.L_x_57:
[----:B------:R-:W-:Y:S01]  /*0110*/  LOP3.LUT P1, RZ, R0, UR8, RZ, 0xfc, !PT ;  /* 0x0000000800ff7c12 */ /* 0x000fe2000f82fcff */
[----:B------:R-:W-:Y:S05]  /*0120*/  WARPSYNC.ALL ;  /* 0x0000000000007948 */ /* 0x000fea0003800000 */
[----:B------:R-:W-:Y:S01]  /*0130*/  BAR.SYNC.DEFER_BLOCKING 0x0 ;  /* 0x0000000000007b1d */ /* 0x000fe20000010000 */
[----:B------:R-:W-:-:S04]  /*0140*/  IADD3 R8, P2, PT, R5, UR8, RZ ;  /* 0x0000000805087c10 */ /* 0x000fc8000ff5e0ff */
[----:B------:R-:W-:Y:S01]  /*0150*/  ISETP.GT.U32.AND P0, PT, R8, 0x3fff, PT ;  /* 0x00003fff0800780c */ /* 0x000fe20003f04070 */
[----:B------:R-:W-:Y:S01]  /*0160*/  IMAD.X R9, RZ, RZ, R6, P2 ;  /* 0x000000ffff097224 */ /* 0x000fe200010e0606 */
[----:B-1----:R-:W-:Y:S01]  /*0170*/  @!P1 MOV R10, 0x400 ;  /* 0x00000400000a9802 */ /* 0x002fe20000000f00 */
[----:B0-----:R-:W0:Y:S03]  /*0180*/  @!P1 S2R R11, SR_CgaCtaId ;  /* 0x00000000000b9919 */ /* 0x001e260000008800 */
[----:B------:R-:W-:Y:S02]  /*0190*/  ISETP.GT.U32.AND.EX P0, PT, R9, RZ, PT, P0 ;  /* 0x000000ff0900720c */ /* 0x000fe40003f04100 */
[----:B0-----:R-:W-:-:S05]  /*01a0*/  @!P1 LEA R10, R11, R10, 0x18 ;  /* 0x0000000a0b0a9211 */ /* 0x001fca00078ec0ff */
[----:B------:R0:W-:Y:S01]  /*01b0*/  @!P1 STS [R10], RZ ;  /* 0x000000ff0a009388 */ /* 0x0001e20000000800 */
[----:B------:R-:W-:Y:S06]  /*01c0*/  BAR.SYNC.DEFER_BLOCKING 0x0 ;  /* 0x0000000000007b1d */ /* 0x000fec0000010000 */
[----:B------:R-:W-:Y:S05]  /*01d0*/  @P0 EXIT ;  /* 0x000000000000094d */ /* 0x000fea0003800000 */
[----:B0-----:R-:W-:Y:S01]  /*01e0*/  IMAD.U32 R10, R8, 0x10000, RZ ;  /* 0x00010000080a7824 */ /* 0x001fe200078e00ff */
[----:B------:R-:W-:Y:S01]  /*01f0*/  SHF.L.U32 R11, R0, 0x2, RZ ;  /* 0x00000002000b7819 */ /* 0x000fe200000006ff */
[----:B------:R-:W-:Y:S01]  /*0200*/  BSSY B1, `(.L_x_7) ;  /* 0x00000b5000017945 */ /* 0x000fe20003800000 */
[C---:B------:R-:W-:Y:S01]  /*0210*/  SHF.L.U64.HI R14, R8.reuse, 0x10, R9 ;  /* 0x00000010080e7819 */ /* 0x040fe20000010209 */
[----:B------:R-:W-:Y:S01]  /*0220*/  IMAD.MOV.U32 R18, RZ, RZ, RZ ;  /* 0x000000ffff127224 */ /* 0x000fe200078e00ff */
[----:B------:R-:W-:Y:S01]  /*0230*/  SHF.R.U32.HI R19, RZ, 0x1e, R0 ;  /* 0x0000001eff137819 */ /* 0x000fe20000011600 */
[----:B------:R-:W-:Y:S01]  /*0240*/  IMAD.MOV.U32 R23, RZ, RZ, RZ ;  /* 0x000000ffff177224 */ /* 0x000fe200078e00ff */
[----:B------:R-:W-:Y:S02]  /*0250*/  LOP3.LUT R11, R11, R10, RZ, 0xfc, !PT ;  /* 0x0000000a0b0b7212 */ /* 0x000fe400078efcff */
[----:B------:R-:W-:Y:S01]  /*0260*/  LOP3.LUT R19, R19, R14, RZ, 0xfc, !PT ;  /* 0x0000000e13137212 */ /* 0x000fe200078efcff */
[----:B------:R-:W-:Y:S01]  /*0270*/  IMAD.SHL.U32 R14, R8, 0x4000, RZ ;  /* 0x00004000080e7824 */ /* 0x000fe200078e00ff */
[----:B------:R-:W-:-:S02]  /*0280*/  LOP3.LUT R10, R4, 0x7ffc, RZ, 0xc0, !PT ;  /* 0x00007ffc040a7812 */ /* 0x000fc400078ec0ff */
[----:B------:R-:W-:Y:S02]  /*0290*/  SHF.L.U64.HI R15, R8, 0xe, R9 ;  /* 0x0000000e080f7819 */ /* 0x000fe40000010209 */
[----:B------:R-:W-:-:S07]  /*02a0*/  MOV R21, R0 ;  /* 0x0000000000157202 */ /* 0x000fce0000000f00 */
.L_x_35:
[----:B------:R-:W-:-:S04]  /*02b0*/  ISETP.GT.U32.AND P1, PT, R21, 0x3fff, PT ;  /* 0x00003fff1500780c */ /* 0x000fc80003f24070 */
[----:B------:R-:W-:-:S13]  /*02c0*/  ISETP.GT.U32.AND.EX P1, PT, R23, RZ, PT, P1 ;  /* 0x000000ff1700720c */ /* 0x000fda0003f24110 */
[----:B0-----:R-:W0:Y:S02]  /*02d0*/  @!P1 LDC.64 R16, c[0x0][0x380] ;  /* 0x0000e000ff109b82 */ /* 0x001e240000000a00 */
[----:B0-----:R-:W-:-:S05]  /*02e0*/  @!P1 IADD3 R16, P0, PT, R11, R16, RZ ;  /* 0x000000100b109210 */ /* 0x001fca0007f1e0ff */
[----:B------:R-:W-:-:S05]  /*02f0*/  @!P1 IMAD.X R17, R19, 0x1, R17, P0 ;  /* 0x0000000113119824 */ /* 0x000fca00000e0611 */
[----:B------:R0:W5:Y:S01]  /*0300*/  @!P1 LDG.E R22, desc[UR6][R16.64] ;  /* 0x0000000610169981 */ /* 0x000162000c1e1900 */
[----:B------:R-:W-:Y:S01]  /*0310*/  IADD3 R10, P0, PT, R10, -0x4, RZ ;  /* 0xfffffffc0a0a7810 */ /* 0x000fe20007f1e0ff */
[----:B------:R-:W-:Y:S04]  /*0320*/  BSSY B2, `(.L_x_8) ;  /* 0x0000022000027945 */ /* 0x000fe80003800000 */
[----:B------:R-:W-:Y:S01]  /*0330*/  BSSY.RELIABLE B0, `(.L_x_9) ;  /* 0x000000a000007945 */ /* 0x000fe20003800100 */
[----:B------:R-:W-:Y:S02]  /*0340*/  IADD3.X R18, PT, PT, R18, -0x1, RZ, P0, !PT ;  /* 0xffffffff12127810 */ /* 0x000fe400007fe4ff */
[----:B------:R-:W-:-:S04]  /*0350*/  ISETP.NE.U32.AND P0, PT, R10, RZ, PT ;  /* 0x000000ff0a00720c */ /* 0x000fc80003f05070 */
[----:B------:R-:W-:Y:S01]  /*0360*/  ISETP.NE.AND.EX P0, PT, R18, RZ, PT, P0 ;  /* 0x000000ff1200720c */ /* 0x000fe20003f05300 */
[----:B0-----:R-:W-:-:S12]  /*0370*/  @!P1 BRA `(.L_x_10) ;  /* 0x0000000000149947 */ /* 0x001fd80003800000 */
[----:B------:R-:W-:-:S04]  /*0380*/  ISETP.GT.U32.AND P1, PT, R21, 0x401f, PT ;  /* 0x0000401f1500780c */ /* 0x000fc80003f24070 */
[----:B------:R-:W-:-:S13]  /*0390*/  ISETP.GT.U32.AND.EX P1, PT, R23, RZ, PT, P1 ;  /* 0x000000ff1700720c */ /* 0x000fda0003f24110 */
[----:B------:R-:W-:Y:S05]  /*03a0*/  @P1 BREAK.RELIABLE B0 ;  /* 0x0000000000001942 */ /* 0x000fea0003800100 */
[----:B------:R-:W-:Y:S05]  /*03b0*/  @P1 BRA `(.L_x_11) ;  /* 0x0000000000601947 */ /* 0x000fea0003800000 */
[----:B-----5:R-:W-:-:S07]  /*03c0*/  HFMA2 R22, -RZ, RZ, 0, 0 ;  /* 0x00000000ff167431 */ /* 0x020fce00000001ff */
.L_x_10:
[----:B------:R-:W-:Y:S05]  /*03d0*/  BSYNC.RELIABLE B0 ;  /* 0x0000000000007941 */ /* 0x000fea0003800100 */
.L_x_9:
[----:B------:R-:W-:Y:S01]  /*03e0*/  UMOV UR4, 0xffffffff ;  /* 0xffffffff00047882 */ /* 0x000fe20000000000 */
[----:B------:R-:W-:Y:S02]  /*03f0*/  ISETP.NE.AND P2, PT, R3, RZ, PT ;  /* 0x000000ff0300720c */ /* 0x000fe40003f45270 */
[----:B------:R-:W-:Y:S11]  /*0400*/  BRA.DIV UR4, `(.L_x_12) ;  /* 0x0000001204b07947 */ /* 0x000ff6000b800000 */
[----:B-----5:R-:W0:Y:S01]  /*0410*/  SHFL.DOWN PT, R26, R22, 0x10, 0x1f ;  /* 0x0a001f00161a7f89 */ /* 0x020e2200000e0000 */
[----:B------:R-:W-:Y:S01]  /*0420*/  NOP ;  /* 0x0000000000007918 */ /* 0x000fe20000000000 */
[----:B0-----:R-:W-:-:S05]  /*0430*/  FADD R27, R26, R22 ;  /* 0x000000161a1b7221 */ /* 0x001fca0000000000 */
[----:B------:R-:W0:Y:S02]  /*0440*/  SHFL.DOWN PT, R26, R27, 0x8, 0x1f ;  /* 0x09001f001b1a7f89 */ /* 0x000e2400000e0000 */
[----:B0-----:R-:W-:-:S05]  /*0450*/  FADD R28, R27, R26 ;  /* 0x0000001a1b1c7221 */ /* 0x001fca0000000000 */
[----:B------:R-:W0:Y:S02]  /*0460*/  SHFL.DOWN PT, R26, R28, 0x4, 0x1f ;  /* 0x08801f001c1a7f89 */ /* 0x000e2400000e0000 */
[----:B0-----:R-:W-:-:S05]  /*0470*/  FADD R29, R28, R26 ;  /* 0x0000001a1c1d7221 */ /* 0x001fca0000000000 */
[----:B------:R-:W0:Y:S02]  /*0480*/  SHFL.DOWN PT, R26, R29, 0x2, 0x1f ;  /* 0x08401f001d1a7f89 */ /* 0x000e2400000e0000 */
[----:B0-----:R-:W-:-:S05]  /*0490*/  FADD R29, R29, R26 ;  /* 0x0000001a1d1d7221 */ /* 0x001fca0000000000 */
[----:B------:R0:W1:Y:S02]  /*04a0*/  SHFL.DOWN PT, R26, R29, 0x1, 0x1f ;  /* 0x08201f001d1a7f89 */ /* 0x00006400000e0000 */
.L_x_65:
[----:B01----:R-:W-:Y:S01]  /*04b0*/  FADD R29, R29, R26 ;  /* 0x0000001a1d1d7221 */ /* 0x003fe20000000000 */
[----:B------:R-:W-:Y:S06]  /*04c0*/  @P2 BRA `(.L_x_11) ;  /* 0x00000000001c2947 */ /* 0x000fec0003800000 */
[----:B------:R-:W0:Y:S01]  /*04d0*/  S2R R17, SR_CgaCtaId ;  /* 0x0000000000117919 */ /* 0x000e220000008800 */
[----:B------:R-:W-:-:S04]  /*04e0*/  MOV R16, 0x400 ;  /* 0x0000040000107802 */ /* 0x000fc80000000f00 */
[----:B0-----:R-:W-:-:S07]  /*04f0*/  LEA R20, R17, R16, 0x18 ;  /* 0x0000001011147211 */ /* 0x001fce00078ec0ff */
.L_x_13:
[----:B------:R-:W0:Y:S02]  /*0500*/  LDS R16, [R20] ;  /* 0x0000000014107984 */ /* 0x000e240000000800 */
[----:B0-----:R-:W-:-:S05]  /*0510*/  FADD R17, R29, R16 ;  /* 0x000000101d117221 */ /* 0x001fca0000000000 */
[----:B------:R-:W0:Y:S02]  /*0520*/  ATOMS.CAST.SPIN P1, [R20], R16, R17 ;  /* 0x000000101400758d */ /* 0x000e240001820011 */
[----:B0-----:R-:W-:Y:S05]  /*0530*/  @!P1 BRA `(.L_x_13) ;  /* 0xfffffffc00f09947 */ /* 0x001fea000383ffff */
.L_x_11:
[----:B------:R-:W-:Y:S05]  /*0540*/  BSYNC B2 ;  /* 0x0000000000027941 */ /* 0x000fea0003800000 */
.L_x_8:
[----:B------:R-:W-:Y:S01]  /*0550*/  IADD3 R16, P2, PT, R2, R21, RZ ;  /* 0x0000001502107210 */ /* 0x000fe20007f5e0ff */
[----:B------:R-:W-:Y:S04]  /*0560*/  BSSY B3, `(.L_x_14) ;  /* 0x0000028000037945 */ /* 0x000fe80003800000 */
[----:B------:R-:W-:Y:S01]  /*0570*/  BSSY.RELIABLE B2, `(.L_x_15) ;  /* 0x0000010000027945 */ /* 0x000fe20003800100 */
[----:B------:R-:W-:Y:S01]  /*0580*/  ISETP.GE.U32.AND P1, PT, R16, 0x4000, PT ;  /* 0x000040001000780c */ /* 0x000fe20003f26070 */
[----:B------:R-:W-:-:S05]  /*0590*/  IMAD.X R17, RZ, RZ, R23, P2 ;  /* 0x000000ffff117224 */ /* 0x000fca00010e0617 */
[----:B------:R-:W-:-:S13]  /*05a0*/  ISETP.GE.U32.AND.EX P1, PT, R17, RZ, PT, P1 ;  /* 0x000000ff1100720c */ /* 0x000fda0003f26110 */
[----:B------:R-:W-:Y:S05]  /*05b0*/  @!P1 BRA `(.L_x_16) ;  /* 0x0000000000189947 */ /* 0x000fea0003800000 */
[----:B------:R-:W-:Y:S01]  /*05c0*/  ISETP.GE.U32.AND P1, PT, R16, 0x4020, PT ;  /* 0x000040201000780c */ /* 0x000fe20003f26070 */
[----:B-----5:R-:W-:-:S03]  /*05d0*/  IMAD.MOV.U32 R22, RZ, RZ, RZ ;  /* 0x000000ffff167224 */ /* 0x020fc600078e00ff */
[----:B------:R-:W-:-:S13]  /*05e0*/  ISETP.GE.U32.AND.EX P1, PT, R17, RZ, PT, P1 ;  /* 0x000000ff1100720c */ /* 0x000fda0003f26110 */
[----:B------:R-:W-:Y:S05]  /*05f0*/  @P1 BREAK.RELIABLE B2 ;  /* 0x0000000000021942 */ /* 0x000fea0003800100 */
[----:B------:R-:W-:Y:S05]  /*0600*/  @!P1 BRA `(.L_x_17) ;  /* 0x0000000000189947 */ /* 0x000fea0003800000 */
[----:B------:R-:W-:Y:S05]  /*0610*/  BRA `(.L_x_18) ;  /* 0x0000000000707947 */ /* 0x000fea0003800000 */
.L_x_16:
[----:B------:R-:W0:Y:S02]  /*0620*/  LDC.64 R16, c[0x0][0x380] ;  /* 0x0000e000ff107b82 */ /* 0x000e240000000a00 */
[----:B0-----:R-:W-:-:S03]  /*0630*/  IMAD.WIDE.U32 R16, R2, 0x4, R16 ;  /* 0x0000000402107825 */ /* 0x001fc600078e0010 */
[----:B------:R-:W-:-:S04]  /*0640*/  IADD3 R16, P1, PT, R16, R11, RZ ;  /* 0x0000000b10107210 */ /* 0x000fc80007f3e0ff */
[----:B------:R-:W-:-:S05]  /*0650*/  IADD3.X R17, PT, PT, R17, R19, RZ, P1, !PT ;  /* 0x0000001311117210 */ /* 0x000fca0000ffe4ff */
[----:B-----5:R0:W5:Y:S04]  /*0660*/  LDG.E R22, desc[UR6][R16.64] ;  /* 0x0000000610167981 */ /* 0x020168000c1e1900 */
.L_x_17:
[----:B------:R-:W-:Y:S05]  /*0670*/  BSYNC.RELIABLE B2 ;  /* 0x0000000000027941 */ /* 0x000fea0003800100 */
.L_x_15:
[----:B------:R-:W-:Y:S01]  /*0680*/  UMOV UR4, 0xffffffff ;  /* 0xffffffff00047882 */ /* 0x000fe20000000000 */
[----:B------:R-:W-:Y:S02]  /*0690*/  ISETP.NE.AND P2, PT, R3, RZ, PT ;  /* 0x000000ff0300720c */ /* 0x000fe40003f45270 */
[----:B------:R-:W-:Y:S11]  /*06a0*/  BRA.DIV UR4, `(.L_x_19) ;  /* 0x00000012049c7947 */ /* 0x000ff6000b800000 */
[----:B-----5:R-:W1:Y:S01]  /*06b0*/  SHFL.DOWN PT, R26, R22, 0x10, 0x1f ;  /* 0x0a001f00161a7f89 */ /* 0x020e6200000e0000 */
[----:B------:R-:W-:Y:S01]  /*06c0*/  NOP ;  /* 0x0000000000007918 */ /* 0x000fe20000000000 */
[----:B-1----:R-:W-:-:S05]  /*06d0*/  FADD R27, R26, R22 ;  /* 0x000000161a1b7221 */ /* 0x002fca0000000000 */
[----:B------:R-:W1:Y:S02]  /*06e0*/  SHFL.DOWN PT, R26, R27, 0x8, 0x1f ;  /* 0x09001f001b1a7f89 */ /* 0x000e6400000e0000 */
[----:B-1----:R-:W-:-:S05]  /*06f0*/  FADD R28, R27, R26 ;  /* 0x0000001a1b1c7221 */ /* 0x002fca0000000000 */
[----:B------:R-:W1:Y:S02]  /*0700*/  SHFL.DOWN PT, R26, R28, 0x4, 0x1f ;  /* 0x08801f001c1a7f89 */ /* 0x000e6400000e0000 */
[----:B-1----:R-:W-:-:S05]  /*0710*/  FADD R29, R28, R26 ;  /* 0x0000001a1c1d7221 */ /* 0x002fca0000000000 */
[----:B------:R-:W1:Y:S02]  /*0720*/  SHFL.DOWN PT, R26, R29, 0x2, 0x1f ;  /* 0x08401f001d1a7f89 */ /* 0x000e6400000e0000 */
[----:B-1----:R-:W-:-:S05]  /*0730*/  FADD R29, R29, R26 ;  /* 0x0000001a1d1d7221 */ /* 0x002fca0000000000 */
[----:B------:R1:W2:Y:S02]  /*0740*/  SHFL.DOWN PT, R26, R29, 0x1, 0x1f ;  /* 0x08201f001d1a7f89 */ /* 0x0002a400000e0000 */
.L_x_73:
[----:B-12---:R-:W-:Y:S01]  /*0750*/  FADD R29, R29, R26 ;  /* 0x0000001a1d1d7221 */ /* 0x006fe20000000000 */
[----:B------:R-:W-:Y:S06]  /*0760*/  @P2 BRA `(.L_x_18) ;  /* 0x00000000001c2947 */ /* 0x000fec0003800000 */
[----:B0-----:R-:W0:Y:S01]  /*0770*/  S2R R17, SR_CgaCtaId ;  /* 0x0000000000117919 */ /* 0x001e220000008800 */
[----:B------:R-:W-:-:S04]  /*0780*/  MOV R16, 0x400 ;  /* 0x0000040000107802 */ /* 0x000fc80000000f00 */
[----:B0-----:R-:W-:-:S07]  /*0790*/  LEA R20, R17, R16, 0x18 ;  /* 0x0000001011147211 */ /* 0x001fce00078ec0ff */
.L_x_20:
[----:B------:R-:W0:Y:S02]  /*07a0*/  LDS R16, [R20] ;  /* 0x0000000014107984 */ /* 0x000e240000000800 */
[----:B0-----:R-:W-:-:S05]  /*07b0*/  FADD R17, R29, R16 ;  /* 0x000000101d117221 */ /* 0x001fca0000000000 */
[----:B------:R-:W0:Y:S02]  /*07c0*/  ATOMS.CAST.SPIN P1, [R20], R16, R17 ;  /* 0x000000101400758d */ /* 0x000e240001820011 */
[----:B0-----:R-:W-:Y:S05]  /*07d0*/  @!P1 BRA `(.L_x_20) ;  /* 0xfffffffc00f09947 */ /* 0x001fea000383ffff */
.L_x_18:
[----:B------:R-:W-:Y:S05]  /*07e0*/  BSYNC B3 ;  /* 0x0000000000037941 */ /* 0x000fea0003800000 */
.L_x_14:
[----:B------:R-:W-:Y:S01]  /*07f0*/  IMAD.MOV.U32 R22, RZ, RZ, R21 ;  /* 0x000000ffff167224 */ /* 0x000fe200078e0015 */
[----:B------:R-:W-:Y:S04]  /*0800*/  BSSY B4, `(.L_x_21) ;  /* 0x0000026000047945 */ /* 0x000fe80003800000 */
[----:B------:R-:W-:Y:S01]  /*0810*/  BSSY.RELIABLE B3, `(.L_x_22) ;  /* 0x000000e000037945 */ /* 0x000fe20003800100 */
[----:B0-----:R-:W-:-:S03]  /*0820*/  IMAD.WIDE.U32 R16, R2, 0x2, R22 ;  /* 0x0000000202107825 */ /* 0x001fc600078e0016 */
[----:B------:R-:W-:-:S04]  /*0830*/  ISETP.GE.U32.AND P1, PT, R16, 0x4000, PT ;  /* 0x000040001000780c */ /* 0x000fc80003f26070 */
[----:B------:R-:W-:-:S13]  /*0840*/  ISETP.GE.U32.AND.EX P1, PT, R17, RZ, PT, P1 ;  /* 0x000000ff1100720c */ /* 0x000fda0003f26110 */
[----:B------:R-:W-:Y:S05]  /*0850*/  @!P1 BRA `(.L_x_23) ;  /* 0x0000000000189947 */ /* 0x000fea0003800000 */
[----:B------:R-:W-:Y:S01]  /*0860*/  ISETP.GE.U32.AND P1, PT, R16, 0x4020, PT ;  /* 0x000040201000780c */ /* 0x000fe20003f26070 */
[----:B------:R-:W-:-:S03]  /*0870*/  IMAD.MOV.U32 R21, RZ, RZ, RZ ;  /* 0x000000ffff157224 */ /* 0x000fc600078e00ff */
[----:B------:R-:W-:-:S13]  /*0880*/  ISETP.GE.U32.AND.EX P1, PT, R17, RZ, PT, P1 ;  /* 0x000000ff1100720c */ /* 0x000fda0003f26110 */
[----:B------:R-:W-:Y:S05]  /*0890*/  @P1 BREAK.RELIABLE B3 ;  /* 0x0000000000031942 */ /* 0x000fea0003800100 */
[----:B------:R-:W-:Y:S05]  /*08a0*/  @!P1 BRA `(.L_x_24) ;  /* 0x0000000000109947 */ /* 0x000fea0003800000 */
[----:B------:R-:W-:Y:S05]  /*08b0*/  BRA `(.L_x_25) ;  /* 0x0000000000687947 */ /* 0x000fea0003800000 */
.L_x_23:
[----:B------:R-:W-:-:S04]  /*08c0*/  IADD3 R16, P1, PT, R24, R11, RZ ;  /* 0x0000000b18107210 */ /* 0x000fc80007f3e0ff */
[----:B------:R-:W-:-:S05]  /*08d0*/  IADD3.X R17, PT, PT, R25, R19, RZ, P1, !PT ;  /* 0x0000001319117210 */ /* 0x000fca0000ffe4ff */
[----:B------:R0:W5:Y:S04]  /*08e0*/  LDG.E R21, desc[UR6][R16.64] ;  /* 0x0000000610157981 */ /* 0x000168000c1e1900 */
.L_x_24:
[----:B------:R-:W-:Y:S05]  /*08f0*/  BSYNC.RELIABLE B3 ;  /* 0x0000000000037941 */ /* 0x000fea0003800100 */
.L_x_22:
        /* <DEDUP_REMOVED lines=13> */
.L_x_81:
[----:B-12---:R-:W-:Y:S01]  /*09d0*/  FADD R29, R29, R26 ;  /* 0x0000001a1d1d7221 */ /* 0x006fe20000000000 */
[----:B------:R-:W-:Y:S06]  /*09e0*/  @P2 BRA `(.L_x_25) ;  /* 0x00000000001c2947 */ /* 0x000fec0003800000 */
[----:B0-----:R-:W0:Y:S01]  /*09f0*/  S2R R17, SR_CgaCtaId ;  /* 0x0000000000117919 */ /* 0x001e220000008800 */
[----:B------:R-:W-:-:S04]  /*0a00*/  MOV R16, 0x400 ;  /* 0x0000040000107802 */ /* 0x000fc80000000f00 */
[----:B0-----:R-:W-:-:S07]  /*0a10*/  LEA R20, R17, R16, 0x18 ;  /* 0x0000001011147211 */ /* 0x001fce00078ec0ff */
.L_x_27:
[----:B------:R-:W0:Y:S02]  /*0a20*/  LDS R16, [R20] ;  /* 0x0000000014107984 */ /* 0x000e240000000800 */
[----:B0-----:R-:W-:-:S05]  /*0a30*/  FADD R17, R29, R16 ;  /* 0x000000101d117221 */ /* 0x001fca0000000000 */
[----:B------:R-:W0:Y:S02]  /*0a40*/  ATOMS.CAST.SPIN P1, [R20], R16, R17 ;  /* 0x000000101400758d */ /* 0x000e240001820011 */
[----:B0-----:R-:W-:Y:S05]  /*0a50*/  @!P1 BRA `(.L_x_27) ;  /* 0xfffffffc00f09947 */ /* 0x001fea000383ffff */
.L_x_25:
[----:B------:R-:W-:Y:S05]  /*0a60*/  BSYNC B4 ;  /* 0x0000000000047941 */ /* 0x000fea0003800000 */
.L_x_21:
[----:B0-----:R-:W-:Y:S01]  /*0a70*/  IMAD.WIDE.U32 R16, R2, 0x3, R22 ;  /* 0x0000000302107825 */ /* 0x001fe200078e0016 */
[----:B------:R-:W-:Y:S01]  /*0a80*/  UMOV UR4, URZ ;  /* 0x000000ff00047c82 */ /* 0x000fe20008000000 */
[----:B------:R-:W-:Y:S04]  /*0a90*/  BSSY B5, `(.L_x_28) ;  /* 0x0000026000057945 */ /* 0x000fe80003800000 */
[----:B------:R-:W-:Y:S01]  /*0aa0*/  BSSY.RELIABLE B4, `(.L_x_29) ;  /* 0x000000e000047945 */ /* 0x000fe20003800100 */
[----:B------:R-:W-:Y:S01]  /*0ab0*/  VIADD R20, R17, UR4 ;  /* 0x0000000411147c36 */ /* 0x000fe20008000000 */
        /* <DEDUP_REMOVED lines=9> */
.L_x_30:
[----:B------:R-:W-:-:S04]  /*0b50*/  IADD3 R16, P1, PT, R12, R11, RZ ;  /* 0x0000000b0c107210 */ /* 0x000fc80007f3e0ff */
[----:B------:R-:W-:-:S05]  /*0b60*/  IADD3.X R17, PT, PT, R13, R19, RZ, P1, !PT ;  /* 0x000000130d117210 */ /* 0x000fca0000ffe4ff */
[----:B------:R0:W5:Y:S04]  /*0b70*/  LDG.E R21, desc[UR6][R16.64] ;  /* 0x0000000610157981 */ /* 0x000168000c1e1900 */
.L_x_31:
[----:B------:R-:W-:Y:S05]  /*0b80*/  BSYNC.RELIABLE B4 ;  /* 0x0000000000047941 */ /* 0x000fea0003800100 */
.L_x_29:
        /* <DEDUP_REMOVED lines=13> */
.L_x_89:
[----:B-12---:R-:W-:Y:S01]  /*0c60*/  FADD R29, R29, R26 ;  /* 0x0000001a1d1d7221 */ /* 0x006fe20000000000 */
[----:B------:R-:W-:Y:S06]  /*0c70*/  @P2 BRA `(.L_x_32) ;  /* 0x00000000001c2947 */ /* 0x000fec0003800000 */
[----:B0-----:R-:W0:Y:S01]  /*0c80*/  S2R R17, SR_CgaCtaId ;  /* 0x0000000000117919 */ /* 0x001e220000008800 */
[----:B------:R-:W-:-:S04]  /*0c90*/  MOV R16, 0x400 ;  /* 0x0000040000107802 */ /* 0x000fc80000000f00 */
[----:B0-----:R-:W-:-:S07]  /*0ca0*/  LEA R20, R17, R16, 0x18 ;  /* 0x0000001011147211 */ /* 0x001fce00078ec0ff */
.L_x_34:
[----:B------:R-:W0:Y:S02]  /*0cb0*/  LDS R16, [R20] ;  /* 0x0000000014107984 */ /* 0x000e240000000800 */
[----:B0-----:R-:W-:-:S05]  /*0cc0*/  FADD R17, R29, R16 ;  /* 0x000000101d117221 */ /* 0x001fca0000000000 */
[----:B------:R-:W0:Y:S02]  /*0cd0*/  ATOMS.CAST.SPIN P1, [R20], R16, R17 ;  /* 0x000000101400758d */ /* 0x000e240001820011 */
[----:B0-----:R-:W-:Y:S05]  /*0ce0*/  @!P1 BRA `(.L_x_34) ;  /* 0xfffffffc00f09947 */ /* 0x001fea000383ffff */
.L_x_32:
[----:B------:R-:W-:Y:S05]  /*0cf0*/  BSYNC B5 ;  /* 0x0000000000057941 */ /* 0x000fea0003800000 */
.L_x_28:
[C---:B------:R-:W-:Y:S01]  /*0d00*/  IMAD.WIDE.U32 R22, R2.reuse, 0x4, R22 ;  /* 0x0000000402167825 */ /* 0x040fe200078e0016 */
[----:B------:R-:W-:-:S03]  /*0d10*/  LEA R11, P1, R2, R11, 0x4 ;  /* 0x0000000b020b7211 */ /* 0x000fc600078220ff */
[----:B------:R-:W-:Y:S01]  /*0d20*/  IMAD.MOV.U32 R21, RZ, RZ, R22 ;  /* 0x000000ffff157224 */ /* 0x000fe200078e0016 */
[----:B------:R-:W-:Y:S01]  /*0d30*/  LEA.HI.X R19, R2, R19, RZ, 0x4, P1 ;  /* 0x0000001302137211 */ /* 0x000fe200008f24ff */
[----:B------:R-:W-:Y:S08]  /*0d40*/  @P0 BRA `(.L_x_35) ;  /* 0xfffffff400580947 */ /* 0x000ff0000383ffff */
[----:B------:R-:W-:Y:S05]  /*0d50*/  BSYNC B1 ;  /* 0x0000000000017941 */ /* 0x000fea0003800000 */
.L_x_7:
[----:B------:R-:W-:-:S04]  /*0d60*/  ISETP.NE.U32.AND P0, PT, R7, RZ, PT ;  /* 0x000000ff0700720c */ /* 0x000fc80003f05070 */
[----:B------:R-:W-:-:S13]  /*0d70*/  ISETP.NE.AND.EX P0, PT, RZ, RZ, PT, P0 ;  /* 0x000000ffff00720c */ /* 0x000fda0003f05300 */
[----:B------:R-:W-:Y:S05]  /*0d80*/  @!P0 BRA `(.L_x_36) ;  /* 0x0000000800188947 */ /* 0x000fea0003800000 */
[----:B------:R-:W-:Y:S01]  /*0d90*/  ISETP.GE.U32.AND P0, PT, R21, 0x4000, PT ;  /* 0x000040001500780c */ /* 0x000fe20003f06070 */
[----:B------:R-:W-:Y:S04]  /*0da0*/  BSSY B1, `(.L_x_37) ;  /* 0x0000027000017945 */ /* 0x000fe80003800000 */
[----:B------:R-:W-:Y:S01]  /*0db0*/  BSSY.RELIABLE B5, `(.L_x_38) ;  /* 0x000000f000057945 */ /* 0x000fe20003800100 */
        /* <DEDUP_REMOVED lines=8> */
.L_x_39:
[----:B------:R-:W1:Y:S01]  /*0e40*/  LDCU.64 UR4, c[0x0][0x380] ;  /* 0x00007000ff0477ac */ /* 0x000e620008000a00 */
[----:B------:R-:W-:-:S04]  /*0e50*/  IADD3 R11, P0, PT, R21, R14, RZ ;  /* 0x0000000e150b7210 */ /* 0x000fc80007f1e0ff */
[----:B0-----:R-:W-:Y:S02]  /*0e60*/  IADD3.X R16, PT, PT, R23, R15, RZ, P0, !PT ;  /* 0x0000000f17107210 */ /* 0x001fe400007fe4ff */
[----:B-1----:R-:W-:-:S04]  /*0e70*/  LEA R10, P0, R11, UR4, 0x2 ;  /* 0x000000040b0a7c11 */ /* 0x002fc8000f8010ff */
[----:B------:R-:W-:-:S05]  /*0e80*/  LEA.HI.X R11, R11, UR5, R16, 0x2, P0 ;  /* 0x000000050b0b7c11 */ /* 0x000fca00080f1410 */
[----:B------:R0:W5:Y:S04]  /*0e90*/  LDG.E R10, desc[UR6][R10.64] ;  /* 0x000000060a0a7981 */ /* 0x000168000c1e1900 */
.L_x_40:
[----:B------:R-:W-:Y:S05]  /*0ea0*/  BSYNC.RELIABLE B5 ;  /* 0x0000000000057941 */ /* 0x000fea0003800100 */
.L_x_38:
        /* <DEDUP_REMOVED lines=13> */
.L_x_97:
[----:B-1----:R-:W-:Y:S01]  /*0f80*/  FADD R17, R22, R26 ;  /* 0x0000001a16117221 */ /* 0x002fe20000000000 */
[----:B------:R-:W-:Y:S06]  /*0f90*/  @P0 BRA `(.L_x_41) ;  /* 0x00000000001c0947 */ /* 0x000fec0003800000 */
[----:B------:R-:W1:Y:S01]  /*0fa0*/  S2R R11, SR_CgaCtaId ;  /* 0x00000000000b7919 */ /* 0x000e620000008800 */
[----:B------:R-:W-:-:S04]  /*0fb0*/  MOV R10, 0x400 ;  /* 0x00000400000a7802 */ /* 0x000fc80000000f00 */
[----:B-1----:R-:W-:-:S07]  /*0fc0*/  LEA R16, R11, R10, 0x18 ;  /* 0x0000000a0b107211 */ /* 0x002fce00078ec0ff */
.L_x_43:
[----:B------:R-:W1:Y:S02]  /*0fd0*/  LDS R10, [R16] ;  /* 0x00000000100a7984 */ /* 0x000e640000000800 */
[----:B-1----:R-:W-:-:S05]  /*0fe0*/  FADD R11, R17, R10 ;  /* 0x0000000a110b7221 */ /* 0x002fca0000000000 */
[----:B------:R-:W1:Y:S02]  /*0ff0*/  ATOMS.CAST.SPIN P0, [R16], R10, R11 ;  /* 0x0000000a1000758d */ /* 0x000e64000180000b */
[----:B-1----:R-:W-:Y:S05]  /*1000*/  @!P0 BRA `(.L_x_43) ;  /* 0xfffffffc00f08947 */ /* 0x002fea000383ffff */
.L_x_41:
[----:B------:R-:W-:Y:S05]  /*1010*/  BSYNC B1 ;  /* 0x0000000000017941 */ /* 0x000fea0003800000 */
.L_x_37:
[----:B------:R-:W-:Y:S01]  /*1020*/  ISETP.NE.U32.AND P0, PT, R7, 0x1, PT ;  /* 0x000000010700780c */ /* 0x000fe20003f05070 */
[----:B------:R-:W-:Y:S03]  /*1030*/  BSSY B5, `(.L_x_36) ;  /* 0x000005b000057945 */ /* 0x000fe60003800000 */
[----:B------:R-:W-:-:S13]  /*1040*/  ISETP.NE.AND.EX P0, PT, RZ, RZ, PT, P0 ;  /* 0x000000ffff00720c */ /* 0x000fda0003f05300 */
[----:B------:R-:W-:Y:S05]  /*1050*/  @!P0 BRA `(.L_x_44) ;  /* 0x0000000400608947 */ /* 0x000fea0003800000 */
        /* <DEDUP_REMOVED lines=13> */
.L_x_47:
[----:B------:R-:W1:Y:S01]  /*1130*/  LDCU.64 UR4, c[0x0][0x380] ;  /* 0x00007000ff0477ac */ /* 0x000e620008000a00 */
[----:B------:R-:W-:-:S04]  /*1140*/  IADD3 R11, P0, P1, R21, R2, R14 ;  /* 0x00000002150b7210 */ /* 0x000fc8000791e00e */
[----:B0-----:R-:W-:Y:S02]  /*1150*/  IADD3.X R16, PT, PT, R23, RZ, R15, P0, P1 ;  /* 0x000000ff17107210 */ /* 0x001fe400007e240f */
[----:B-1----:R-:W-:-:S04]  /*1160*/  LEA R10, P0, R11, UR4, 0x2 ;  /* 0x000000040b0a7c11 */ /* 0x002fc8000f8010ff */
[----:B------:R-:W-:-:S05]  /*1170*/  LEA.HI.X R11, R11, UR5, R16, 0x2, P0 ;  /* 0x000000050b0b7c11 */ /* 0x000fca00080f1410 */
[----:B------:R0:W5:Y:S04]  /*1180*/  LDG.E R10, desc[UR6][R10.64] ;  /* 0x000000060a0a7981 */ /* 0x000168000c1e1900 */
.L_x_48:
[----:B------:R-:W-:Y:S05]  /*1190*/  BSYNC.RELIABLE B6 ;  /* 0x0000000000067941 */ /* 0x000fea0003800100 */
.L_x_46:
        /* <DEDUP_REMOVED lines=13> */
.L_x_105:
[----:B-1----:R-:W-:Y:S01]  /*1270*/  FADD R17, R22, R26 ;  /* 0x0000001a16117221 */ /* 0x002fe20000000000 */
[----:B------:R-:W-:Y:S06]  /*1280*/  @P0 BRA `(.L_x_49) ;  /* 0x00000000001c0947 */ /* 0x000fec0003800000 */
[----:B------:R-:W1:Y:S01]  /*1290*/  S2R R11, SR_CgaCtaId ;  /* 0x00000000000b7919 */ /* 0x000e620000008800 */
[----:B------:R-:W-:-:S04]  /*12a0*/  MOV R10, 0x400 ;  /* 0x00000400000a7802 */ /* 0x000fc80000000f00 */
[----:B-1----:R-:W-:-:S07]  /*12b0*/  LEA R16, R11, R10, 0x18 ;  /* 0x0000000a0b107211 */ /* 0x002fce00078ec0ff */
.L_x_51:
[----:B------:R-:W1:Y:S02]  /*12c0*/  LDS R10, [R16] ;  /* 0x00000000100a7984 */ /* 0x000e640000000800 */
[----:B-1----:R-:W-:-:S05]  /*12d0*/  FADD R11, R17, R10 ;  /* 0x0000000a110b7221 */ /* 0x002fca0000000000 */
[----:B------:R-:W1:Y:S02]  /*12e0*/  ATOMS.CAST.SPIN P0, [R16], R10, R11 ;  /* 0x0000000a1000758d */ /* 0x000e64000180000b */
[----:B-1----:R-:W-:Y:S05]  /*12f0*/  @!P0 BRA `(.L_x_51) ;  /* 0xfffffffc00f08947 */ /* 0x002fea000383ffff */
.L_x_49:
[----:B------:R-:W-:Y:S05]  /*1300*/  BSYNC B1 ;  /* 0x0000000000017941 */ /* 0x000fea0003800000 */
.L_x_45:
[----:B------:R-:W-:-:S04]  /*1310*/  ISETP.NE.U32.AND P0, PT, R7, 0x2, PT ;  /* 0x000000020700780c */ /* 0x000fc80003f05070 */
[----:B------:R-:W-:-:S13]  /*1320*/  ISETP.NE.AND.EX P0, PT, RZ, RZ, PT, P0 ;  /* 0x000000ffff00720c */ /* 0x000fda0003f05300 */
[----:B------:R-:W-:Y:S05]  /*1330*/  @!P0 BRA `(.L_x_44) ;  /* 0x0000000000a88947 */ /* 0x000fea0003800000 */
[----:B0-----:R-:W-:Y:S01]  /*1340*/  MOV R22, R21 ;  /* 0x0000001500167202 */ /* 0x001fe20000000f00 */
[----:B------:R-:W-:Y:S04]  /*1350*/  BSSY.RELIABLE B1, `(.L_x_52) ;  /* 0x0000012000017945 */ /* 0x000fe80003800100 */
[----:B------:R-:W-:-:S03]  /*1360*/  IMAD.WIDE.U32 R10, R2, 0x2, R22 ;  /* 0x00000002020a7825 */ /* 0x000fc600078e0016 */
        /* <DEDUP_REMOVED lines=9> */
.L_x_53:
[----:B------:R-:W0:Y:S01]  /*1400*/  LDCU.64 UR4, c[0x0][0x380] ;  /* 0x00007000ff0477ac */ /* 0x000e220008000a00 */
[----:B------:R-:W-:-:S03]  /*1410*/  IMAD.WIDE.U32 R14, R2, 0x2, R14 ;  /* 0x00000002020e7825 */ /* 0x000fc600078e000e */
[----:B------:R-:W-:-:S05]  /*1420*/  IADD3 R11, P0, PT, R14, R21, RZ ;  /* 0x000000150e0b7210 */ /* 0x000fca0007f1e0ff */
[----:B------:R-:W-:Y:S01]  /*1430*/  IMAD.X R14, R15, 0x1, R23, P0 ;  /* 0x000000010f0e7824 */ /* 0x000fe200000e0617 */
[----:B0-----:R-:W-:-:S04]  /*1440*/  LEA R10, P0, R11, UR4, 0x2 ;  /* 0x000000040b0a7c11 */ /* 0x001fc8000f8010ff */
[----:B------:R-:W-:-:S05]  /*1450*/  LEA.HI.X R11, R11, UR5, R14, 0x2, P0 ;  /* 0x000000050b0b7c11 */ /* 0x000fca00080f140e */
[----:B------:R0:W5:Y:S04]  /*1460*/  LDG.E R10, desc[UR6][R10.64] ;  /* 0x000000060a0a7981 */ /* 0x000168000c1e1900 */
.L_x_54:
[----:B------:R-:W-:Y:S05]  /*1470*/  BSYNC.RELIABLE B1 ;  /* 0x0000000000017941 */ /* 0x000fea0003800100 */
.L_x_52:
        /* <DEDUP_REMOVED lines=13> */
.L_x_113:
[----:B-1----:R-:W-:Y:S01]  /*1550*/  FADD R15, R18, R26 ;  /* 0x0000001a120f7221 */ /* 0x002fe20000000000 */
[----:B------:R-:W-:Y:S06]  /*1560*/  @P0 BRA `(.L_x_44) ;  /* 0x00000000001c0947 */ /* 0x000fec0003800000 */
[----:B------:R-:W1:Y:S01]  /*1570*/  S2R R11, SR_CgaCtaId ;  /* 0x00000000000b7919 */ /* 0x000e620000008800 */
[----:B------:R-:W-:-:S04]  /*1580*/  MOV R10, 0x400 ;  /* 0x00000400000a7802 */ /* 0x000fc80000000f00 */
[----:B-1----:R-:W-:-:S07]  /*1590*/  LEA R14, R11, R10, 0x18 ;  /* 0x0000000a0b0e7211 */ /* 0x002fce00078ec0ff */
.L_x_56:
[----:B------:R-:W1:Y:S02]  /*15a0*/  LDS R10, [R14] ;  /* 0x000000000e0a7984 */ /* 0x000e640000000800 */
[----:B-1----:R-:W-:-:S05]  /*15b0*/  FADD R11, R15, R10 ;  /* 0x0000000a0f0b7221 */ /* 0x002fca0000000000 */
[----:B------:R-:W1:Y:S02]  /*15c0*/  ATOMS.CAST.SPIN P0, [R14], R10, R11 ;  /* 0x0000000a0e00758d */ /* 0x000e64000180000b */
[----:B-1----:R-:W-:Y:S05]  /*15d0*/  @!P0 BRA `(.L_x_56) ;  /* 0xfffffffc00f08947 */ /* 0x002fea000383ffff */
.L_x_44:
[----:B------:R-:W-:Y:S05]  /*15e0*/  BSYNC B5 ;  /* 0x0000000000057941 */ /* 0x000fea0003800000 */
.L_x_36:
[----:B------:R-:W1:Y:S01]  /*15f0*/  S2UR UR5, SR_CgaCtaId ;  /* 0x00000000000579c3 */ /* 0x000e620000008800 */
[----:B------:R-:W-:Y:S02]  /*1600*/  UMOV UR4, 0x400 ;  /* 0x0000040000047882 */ /* 0x000fe40000000000 */
[----:B-1----:R-:W-:-:S09]  /*1610*/  ULEA UR4, UR5, UR4, 0x18 ;  /* 0x0000000405047291 */ /* 0x002fd2000f8ec0ff */
[----:B------:R-:W1:Y:S02]  /*1620*/  LDS R15, [UR4] ;  /* 0x00000004ff0f7984 */ /* 0x000e640008000800 */
[----:B------:R-:W2:Y:S02]  /*1630*/  LDCU.64 UR4, c[0x0][0x388] ;  /* 0x00007100ff0477ac */ /* 0x000ea40008000a00 */
[----:B--2---:R-:W-:-:S04]  /*1640*/  LEA R10, P0, R8, UR4, 0x2 ;  /* 0x00000004080a7c11 */ /* 0x004fc8000f8010ff */
[----:B------:R-:W-:Y:S02]  /*1650*/  LEA.HI.X R11, R8, UR5, R9, 0x2, P0 ;  /* 0x00000005080b7c11 */ /* 0x000fe400080f1409 */
[----:B------:R-:W-:-:S04]  /*1660*/  IADD3 R5, P0, PT, R5, UR9, RZ ;  /* 0x0000000905057c10 */ /* 0x000fc8000ff1e0ff */
[----:B------:R-:W-:Y:S02]  /*1670*/  IADD3.X R6, PT, PT, RZ, R6, RZ, P0, !PT ;  /* 0x00000006ff067210 */ /* 0x000fe400007fe4ff */
[----:B------:R-:W-:-:S04]  /*1680*/  ISETP.GE.U32.AND P0, PT, R5, 0x4000, PT ;  /* 0x000040000500780c */ /* 0x000fc80003f06070 */
[----:B------:R-:W-:Y:S01]  /*1690*/  ISETP.GE.U32.AND.EX P0, PT, R6, RZ, PT, P0 ;  /* 0x000000ff0600720c */ /* 0x000fe20003f06100 */
[----:B-1----:R1:W-:-:S12]  /*16a0*/  STG.E desc[UR6][R10.64], R15 ;  /* 0x0000000f0a007986 */ /* 0x0023d8000c101906 */
[----:B------:R-:W-:Y:S05]  /*16b0*/  @!P0 BRA `(.L_x_57) ;  /* 0xffffffe800948947 */ /* 0x000fea000383ffff */
[----:B------:R-:W-:Y:S05]  /*16c0*/  EXIT ;  /* 0x000000000000794d */ /* 0x000fea0003800000 */
.L_x_12:
[----:B------:R-:W-:Y:S01]  /*16d0*/  BSSY B3, `(.L_x_58) ;  /* 0x0000005000037945 */ /* 0x000fe20003800000 */
[----:B------:R-:W-:-:S07]  /*16e0*/  IMAD.MOV.U32 R20, RZ, RZ, -0x1 ;  /* 0xffffffffff147424 */ /* 0x000fce00078e00ff */
[----:B-----5:R-:W-:Y:S05]  /*16f0*/  WARPSYNC.COLLECTIVE R20, `(.L_x_59) ;  /* 0x0000000014087348 */ /* 0x020fea0003c00000 */
[----:B------:R-:W-:Y:S01]  /*1700*/  NOP ;  /* 0x0000000000007918 */ /* 0x000fe20000000000 */
[----:B-----5:R-:W-:Y:S05]  /*1710*/  ENDCOLLECTIVE ;  /* 0x000000000000791b */ /* 0x020fea0003800000 */
.L_x_59:
[----:B------:R-:W-:Y:S05]  /*1720*/  BSYNC B3 ;  /* 0x0000000000037941 */ /* 0x000fea0003800000 */
.L_x_58:
[----:B------:R-:W-:Y:S02]  /*1730*/  HFMA2 R17, -RZ, RZ, 0, 9.5367431640625e-07 ;  /* 0x00000010ff117431 */ /* 0x000fe400000001ff */
[----:B------:R-:W-:Y:S02]  /*1740*/  IMAD.MOV.U32 R27, RZ, RZ, R22 ;  /* 0x000000ffff1b7224 */ /* 0x000fe400078e0016 */
[----:B------:R-:W-:Y:S02]  /*1750*/  IMAD.MOV.U32 R16, RZ, RZ, 0x1f ;  /* 0x0000001fff107424 */ /* 0x000fe400078e00ff */
[----:B------:R-:W-:-:S07]  /*1760*/  IMAD.MOV.U32 R20, RZ, RZ, -0x1 ;  /* 0xffffffffff147424 */ /* 0x000fce00078e00ff */
[----:B------:R-:W-:Y:S05]  /*1770*/  WARPSYNC.COLLECTIVE R20, `(.L_x_60) ;  /* 0x0000000014087348 */ /* 0x000fea0003c00000 */
[----:B------:R0:W1:Y:S02]  /*1780*/  SHFL.DOWN P1, R26, R27, R17, R16 ;  /* 0x080000111b1a7389 */ /* 0x0000640000020010 */
[----:B01----:R-:W-:Y:S05]  /*1790*/  ENDCOLLECTIVE ;  /* 0x000000000000791b */ /* 0x003fea0003800000 */
.L_x_60:
[----:B------:R-:W-:Y:S01]  /*17a0*/  MOV R17, 0x8 ;  /* 0x0000000800117802 */ /* 0x000fe20000000f00 */
[----:B------:R-:W-:-:S07]  /*17b0*/  FADD R27, R26, R22 ;  /* 0x000000161a1b7221 */ /* 0x000fce0000000000 */
[----:B------:R-:W-:Y:S05]  /*17c0*/  WARPSYNC.COLLECTIVE R20, `(.L_x_61) ;  /* 0x0000000014087348 */ /* 0x000fea0003c00000 */
[----:B------:R0:W1:Y:S02]  /*17d0*/  SHFL.DOWN P1, R26, R27, R17, R16 ;  /* 0x080000111b1a7389 */ /* 0x0000640000020010 */
[----:B01----:R-:W-:Y:S05]  /*17e0*/  ENDCOLLECTIVE ;  /* 0x000000000000791b */ /* 0x003fea0003800000 */
.L_x_61:
[----:B------:R-:W-:Y:S02]  /*17f0*/  IMAD.MOV.U32 R17, RZ, RZ, 0x4 ;  /* 0x00000004ff117424 */ /* 0x000fe400078e00ff */
[----:B------:R-:W-:-:S04]  /*1800*/  FADD R28, R27, R26 ;  /* 0x0000001a1b1c7221 */ /* 0x000fc80000000000 */
[----:B------:R-:W-:-:S07]  /*1810*/  IMAD.MOV.U32 R27, RZ, RZ, R28 ;  /* 0x000000ffff1b7224 */ /* 0x000fce00078e001c */
[----:B------:R-:W-:Y:S05]  /*1820*/  WARPSYNC.COLLECTIVE R20, `(.L_x_62) ;  /* 0x0000000014087348 */ /* 0x000fea0003c00000 */
[----:B------:R0:W1:Y:S02]  /*1830*/  SHFL.DOWN P1, R26, R27, R17, R16 ;  /* 0x080000111b1a7389 */ /* 0x0000640000020010 */
[----:B01----:R-:W-:Y:S05]  /*1840*/  ENDCOLLECTIVE ;  /* 0x000000000000791b */ /* 0x003fea0003800000 */
.L_x_62:
[----:B------:R-:W-:Y:S02]  /*1850*/  IMAD.MOV.U32 R17, RZ, RZ, 0x2 ;  /* 0x00000002ff117424 */ /* 0x000fe400078e00ff */
[----:B------:R-:W-:-:S05]  /*1860*/  FADD R29, R28, R26 ;  /* 0x0000001a1c1d7221 */ /* 0x000fca0000000000 */
[----:B------:R-:W-:-:S07]  /*1870*/  MOV R27, R29 ;  /* 0x0000001d001b7202 */ /* 0x000fce0000000f00 */
[----:B------:R-:W-:Y:S05]  /*1880*/  WARPSYNC.COLLECTIVE R20, `(.L_x_63) ;  /* 0x0000000014087348 */ /* 0x000fea0003c00000 */
[----:B------:R0:W1:Y:S02]  /*1890*/  SHFL.DOWN P1, R26, R27, R17, R16 ;  /* 0x080000111b1a7389 */ /* 0x0000640000020010 */
[----:B01----:R-:W-:Y:S05]  /*18a0*/  ENDCOLLECTIVE ;  /* 0x000000000000791b */ /* 0x003fea0003800000 */
.L_x_63:
[----:B------:R-:W-:Y:S02]  /*18b0*/  HFMA2 R17, -RZ, RZ, 0, 5.9604644775390625e-08 ;  /* 0x00000001ff117431 */ /* 0x000fe400000001ff */
[----:B------:R-:W-:-:S04]  /*18c0*/  FADD R29, R29, R26 ;  /* 0x0000001a1d1d7221 */ /* 0x000fc80000000000 */
[----:B------:R-:W-:-:S07]  /*18d0*/  IMAD.MOV.U32 R27, RZ, RZ, R29 ;  /* 0x000000ffff1b7224 */ /* 0x000fce00078e001d */
[----:B------:R-:W-:Y:S05]  /*18e0*/  WARPSYNC.COLLECTIVE R20, `(.L_x_64) ;  /* 0x0000000014087348 */ /* 0x000fea0003c00000 */
[----:B------:R0:W1:Y:S02]  /*18f0*/  SHFL.DOWN P1, R26, R27, R17, R16 ;  /* 0x080000111b1a7389 */ /* 0x0000640000020010 */
[----:B01----:R-:W-:Y:S05]  /*1900*/  ENDCOLLECTIVE ;  /* 0x000000000000791b */ /* 0x003fea0003800000 */
.L_x_64:
[----:B------:R-:W-:Y:S05]  /*1910*/  BRA `(.L_x_65) ;  /* 0xffffffe800e47947 */ /* 0x000fea000383ffff */
.L_x_19:
[----:B------:R-:W-:Y:S01]  /*1920*/  BSSY B4, `(.L_x_66) ;  /* 0x0000005000047945 */ /* 0x000fe20003800000 */
[----:B------:R-:W-:-:S07]  /*1930*/  IMAD.MOV.U32 R20, RZ, RZ, -0x1 ;  /* 0xffffffffff147424 */ /* 0x000fce00078e00ff */
[----:B0----5:R-:W-:Y:S05]  /*1940*/  WARPSYNC.COLLECTIVE R20, `(.L_x_67) ;  /* 0x0000000014087348 */ /* 0x021fea0003c00000 */
[----:B------:R-:W-:Y:S01]  /*1950*/  NOP ;  /* 0x0000000000007918 */ /* 0x000fe20000000000 */
[----:B0----5:R-:W-:Y:S05]  /*1960*/  ENDCOLLECTIVE ;  /* 0x000000000000791b */ /* 0x021fea0003800000 */
.L_x_67:
[----:B------:R-:W-:Y:S05]  /*1970*/  BSYNC B4 ;  /* 0x0000000000047941 */ /* 0x000fea0003800000 */
.L_x_66:
[----:B------:R-:W-:Y:S01]  /*1980*/  IMAD.MOV.U32 R27, RZ, RZ, R22 ;  /* 0x000000ffff1b7224 */ /* 0x000fe200078e0016 */
[----:B------:R-:W-:Y:S01]  /*1990*/  MOV R17, 0x10 ;  /* 0x0000001000117802 */ /* 0x000fe20000000f00 */
[----:B------:R-:W-:Y:S02]  /*19a0*/  IMAD.MOV.U32 R16, RZ, RZ, 0x1f ;  /* 0x0000001fff107424 */ /* 0x000fe400078e00ff */
[----:B------:R-:W-:-:S07]  /*19b0*/  IMAD.MOV.U32 R20, RZ, RZ, -0x1 ;  /* 0xffffffffff147424 */ /* 0x000fce00078e00ff */
[----:B------:R-:W-:Y:S05]  /*19c0*/  WARPSYNC.COLLECTIVE R20, `(.L_x_68) ;  /* 0x0000000014087348 */ /* 0x000fea0003c00000 */
[----:B------:R0:W1:Y:S02]  /*19d0*/  SHFL.DOWN P1, R26, R27, R17, R16 ;  /* 0x080000111b1a7389 */ /* 0x0000640000020010 */
[----:B01----:R-:W-:Y:S05]  /*19e0*/  ENDCOLLECTIVE ;  /* 0x000000000000791b */ /* 0x003fea0003800000 */
.L_x_68:
[----:B------:R-:W-:Y:S02]  /*19f0*/  HFMA2 R17, -RZ, RZ, 0, 4.76837158203125e-07 ;  /* 0x00000008ff117431 */ /* 0x000fe400000001ff */
[----:B------:R-:W-:-:S07]  /*1a00*/  FADD R27, R26, R22 ;  /* 0x000000161a1b7221 */ /* 0x000fce0000000000 */
[----:B------:R-:W-:Y:S05]  /*1a10*/  WARPSYNC.COLLECTIVE R20, `(.L_x_69) ;  /* 0x0000000014087348 */ /* 0x000fea0003c00000 */
[----:B------:R0:W1:Y:S02]  /*1a20*/  SHFL.DOWN P1, R26, R27, R17, R16 ;  /* 0x080000111b1a7389 */ /* 0x0000640000020010 */
[----:B01----:R-:W-:Y:S05]  /*1a30*/  ENDCOLLECTIVE ;  /* 0x000000000000791b */ /* 0x003fea0003800000 */
.L_x_69:
[----:B------:R-:W-:Y:S02]  /*1a40*/  IMAD.MOV.U32 R17, RZ, RZ, 0x4 ;  /* 0x00000004ff117424 */ /* 0x000fe400078e00ff */
[----:B------:R-:W-:-:S04]  /*1a50*/  FADD R28, R27, R26 ;  /* 0x0000001a1b1c7221 */ /* 0x000fc80000000000 */
[----:B------:R-:W-:-:S07]  /*1a60*/  IMAD.MOV.U32 R27, RZ, RZ, R28 ;  /* 0x000000ffff1b7224 */ /* 0x000fce00078e001c */
[----:B------:R-:W-:Y:S05]  /*1a70*/  WARPSYNC.COLLECTIVE R20, `(.L_x_70) ;  /* 0x0000000014087348 */ /* 0x000fea0003c00000 */
[----:B------:R0:W1:Y:S02]  /*1a80*/  SHFL.DOWN P1, R26, R27, R17, R16 ;  /* 0x080000111b1a7389 */ /* 0x0000640000020010 */
[----:B01----:R-:W-:Y:S05]  /*1a90*/  ENDCOLLECTIVE ;  /* 0x000000000000791b */ /* 0x003fea0003800000 */
.L_x_70:
[----:B------:R-:W-:Y:S02]  /*1aa0*/  IMAD.MOV.U32 R17, RZ, RZ, 0x2 ;  /* 0x00000002ff117424 */ /* 0x000fe400078e00ff */
[----:B------:R-:W-:-:S05]  /*1ab0*/  FADD R29, R28, R26 ;  /* 0x0000001a1c1d7221 */ /* 0x000fca0000000000 */
[----:B------:R-:W-:-:S07]  /*1ac0*/  MOV R27, R29 ;  /* 0x0000001d001b7202 */ /* 0x000fce0000000f00 */
[----:B------:R-:W-:Y:S05]  /*1ad0*/  WARPSYNC.COLLECTIVE R20, `(.L_x_71) ;  /* 0x0000000014087348 */ /* 0x000fea0003c00000 */
[----:B------:R0:W1:Y:S02]  /*1ae0*/  SHFL.DOWN P1, R26, R27, R17, R16 ;  /* 0x080000111b1a7389 */ /* 0x0000640000020010 */
[----:B01----:R-:W-:Y:S05]  /*1af0*/  ENDCOLLECTIVE ;  /* 0x000000000000791b */ /* 0x003fea0003800000 */
.L_x_71:
[----:B------:R-:W-:Y:S02]  /*1b00*/  HFMA2 R17, -RZ, RZ, 0, 5.9604644775390625e-08 ;  /* 0x00000001ff117431 */ /* 0x000fe400000001ff */
[----:B------:R-:W-:-:S04]  /*1b10*/  FADD R29, R29, R26 ;  /* 0x0000001a1d1d7221 */ /* 0x000fc80000000000 */
[----:B------:R-:W-:-:S07]  /*1b20*/  IMAD.MOV.U32 R27, RZ, RZ, R29 ;  /* 0x000000ffff1b7224 */ /* 0x000fce00078e001d */
[----:B------:R-:W-:Y:S05]  /*1b30*/  WARPSYNC.COLLECTIVE R20, `(.L_x_72) ;  /* 0x0000000014087348 */ /* 0x000fea0003c00000 */
[----:B------:R0:W1:Y:S02]  /*1b40*/  SHFL.DOWN P1, R26, R27, R17, R16 ;  /* 0x080000111b1a7389 */ /* 0x0000640000020010 */
[----:B01----:R-:W-:Y:S05]  /*1b50*/  ENDCOLLECTIVE ;  /* 0x000000000000791b */ /* 0x003fea0003800000 */
.L_x_72:
[----:B------:R-:W-:Y:S05]  /*1b60*/  BRA `(.L_x_73) ;  /* 0xffffffe800f87947 */ /* 0x000fea000383ffff */
.L_x_26:
[----:B------:R-:W-:Y:S01]  /*1b70*/  BSSY B5, `(.L_x_74) ;  /* 0x0000005000057945 */ /* 0x000fe20003800000 */
[----:B------:R-:W-:-:S07]  /*1b80*/  IMAD.MOV.U32 R20, RZ, RZ, -0x1 ;  /* 0xffffffffff147424 */ /* 0x000fce00078e00ff */
[----:B0----5:R-:W-:Y:S05]  /*1b90*/  WARPSYNC.COLLECTIVE R20, `(.L_x_75) ;  /* 0x0000000014087348 */ /* 0x021fea0003c00000 */
[----:B------:R-:W-:Y:S01]  /*1ba0*/  NOP ;  /* 0x0000000000007918 */ /* 0x000fe20000000000 */
[----:B0----5:R-:W-:Y:S05]  /*1bb0*/  ENDCOLLECTIVE ;  /* 0x000000000000791b */ /* 0x021fea0003800000 */
.L_x_75:
[----:B------:R-:W-:Y:S05]  /*1bc0*/  BSYNC B5 ;  /* 0x0000000000057941 */ /* 0x000fea0003800000 */
.L_x_74:
[----:B------:R-:W-:Y:S01]  /*1bd0*/  IMAD.MOV.U32 R27, RZ, RZ, R21 ;  /* 0x000000ffff1b7224 */ /* 0x000fe200078e0015 */
[----:B------:R-:W-:Y:S01]  /*1be0*/  MOV R17, 0x10 ;  /* 0x0000001000117802 */ /* 0x000fe20000000f00 */
[----:B------:R-:W-:Y:S02]  /*1bf0*/  IMAD.MOV.U32 R16, RZ, RZ, 0x1f ;  /* 0x0000001fff107424 */ /* 0x000fe400078e00ff */
[----:B------:R-:W-:-:S07]  /*1c00*/  IMAD.MOV.U32 R20, RZ, RZ, -0x1 ;  /* 0xffffffffff147424 */ /* 0x000fce00078e00ff */
[----:B------:R-:W-:Y:S05]  /*1c10*/  WARPSYNC.COLLECTIVE R20, `(.L_x_76) ;  /* 0x0000000014087348 */ /* 0x000fea0003c00000 */
[----:B------:R0:W1:Y:S02]  /*1c20*/  SHFL.DOWN P1, R26, R27, R17, R16 ;  /* 0x080000111b1a7389 */ /* 0x0000640000020010 */
[----:B01----:R-:W-:Y:S05]  /*1c30*/  ENDCOLLECTIVE ;  /* 0x000000000000791b */ /* 0x003fea0003800000 */
.L_x_76:
[----:B------:R-:W-:Y:S02]  /*1c40*/  HFMA2 R17, -RZ, RZ, 0, 4.76837158203125e-07 ;  /* 0x00000008ff117431 */ /* 0x000fe400000001ff */
[----:B------:R-:W-:-:S07]  /*1c50*/  FADD R27, R26, R21 ;  /* 0x000000151a1b7221 */ /* 0x000fce0000000000 */
[----:B------:R-:W-:Y:S05]  /*1c60*/  WARPSYNC.COLLECTIVE R20, `(.L_x_77) ;  /* 0x0000000014087348 */ /* 0x000fea0003c00000 */
[----:B------:R0:W1:Y:S02]  /*1c70*/  SHFL.DOWN P1, R26, R27, R17, R16 ;  /* 0x080000111b1a7389 */ /* 0x0000640000020010 */
[----:B01----:R-:W-:Y:S05]  /*1c80*/  ENDCOLLECTIVE ;  /* 0x000000000000791b */ /* 0x003fea0003800000 */
.L_x_77:
[----:B------:R-:W-:Y:S02]  /*1c90*/  IMAD.MOV.U32 R17, RZ, RZ, 0x4 ;  /* 0x00000004ff117424 */ /* 0x000fe400078e00ff */
[----:B------:R-:W-:-:S04]  /*1ca0*/  FADD R28, R27, R26 ;  /* 0x0000001a1b1c7221 */ /* 0x000fc80000000000 */
[----:B------:R-:W-:-:S07]  /*1cb0*/  IMAD.MOV.U32 R27, RZ, RZ, R28 ;  /* 0x000000ffff1b7224 */ /* 0x000fce00078e001c */
[----:B------:R-:W-:Y:S05]  /*1cc0*/  WARPSYNC.COLLECTIVE R20, `(.L_x_78) ;  /* 0x0000000014087348 */ /* 0x000fea0003c00000 */
[----:B------:R0:W1:Y:S02]  /*1cd0*/  SHFL.DOWN P1, R26, R27, R17, R16 ;  /* 0x080000111b1a7389 */ /* 0x0000640000020010 */
[----:B01----:R-:W-:Y:S05]  /*1ce0*/  ENDCOLLECTIVE ;  /* 0x000000000000791b */ /* 0x003fea0003800000 */
.L_x_78:
[----:B------:R-:W-:Y:S02]  /*1cf0*/  IMAD.MOV.U32 R17, RZ, RZ, 0x2 ;  /* 0x00000002ff117424 */ /* 0x000fe400078e00ff */
[----:B------:R-:W-:-:S05]  /*1d00*/  FADD R29, R28, R26 ;  /* 0x0000001a1c1d7221 */ /* 0x000fca0000000000 */
[----:B------:R-:W-:-:S07]  /*1d10*/  MOV R27, R29 ;  /* 0x0000001d001b7202 */ /* 0x000fce0000000f00 */
[----:B------:R-:W-:Y:S05]  /*1d20*/  WARPSYNC.COLLECTIVE R20, `(.L_x_79) ;  /* 0x0000000014087348 */ /* 0x000fea0003c00000 */
[----:B------:R0:W1:Y:S02]  /*1d30*/  SHFL.DOWN P1, R26, R27, R17, R16 ;  /* 0x080000111b1a7389 */ /* 0x0000640000020010 */
[----:B01----:R-:W-:Y:S05]  /*1d40*/  ENDCOLLECTIVE ;  /* 0x000000000000791b */ /* 0x003fea0003800000 */
.L_x_79:
[----:B------:R-:W-:Y:S02]  /*1d50*/  HFMA2 R17, -RZ, RZ, 0, 5.9604644775390625e-08 ;  /* 0x00000001ff117431 */ /* 0x000fe400000001ff */
[----:B------:R-:W-:-:S04]  /*1d60*/  FADD R29, R29, R26 ;  /* 0x0000001a1d1d7221 */ /* 0x000fc80000000000 */
[----:B------:R-:W-:-:S07]  /*1d70*/  IMAD.MOV.U32 R27, RZ, RZ, R29 ;  /* 0x000000ffff1b7224 */ /* 0x000fce00078e001d */
[----:B------:R-:W-:Y:S05]  /*1d80*/  WARPSYNC.COLLECTIVE R20, `(.L_x_80) ;  /* 0x0000000014087348 */ /* 0x000fea0003c00000 */
[----:B------:R0:W1:Y:S02]  /*1d90*/  SHFL.DOWN P1, R26, R27, R17, R16 ;  /* 0x080000111b1a7389 */ /* 0x0000640000020010 */
[----:B01----:R-:W-:Y:S05]  /*1da0*/  ENDCOLLECTIVE ;  /* 0x000000000000791b */ /* 0x003fea0003800000 */
.L_x_80:
[----:B------:R-:W-:Y:S05]  /*1db0*/  BRA `(.L_x_81) ;  /* 0xffffffec00047947 */ /* 0x000fea000383ffff */
.L_x_33:
[----:B------:R-:W-:Y:S01]  /*1dc0*/  BSSY B6, `(.L_x_82) ;  /* 0x0000005000067945 */ /* 0x000fe20003800000 */
[----:B------:R-:W-:-:S07]  /*1dd0*/  IMAD.MOV.U32 R20, RZ, RZ, -0x1 ;  /* 0xffffffffff147424 */ /* 0x000fce00078e00ff */
[----:B0----5:R-:W-:Y:S05]  /*1de0*/  WARPSYNC.COLLECTIVE R20, `(.L_x_83) ;  /* 0x0000000014087348 */ /* 0x021fea0003c00000 */
[----:B------:R-:W-:Y:S01]  /*1df0*/  NOP ;  /* 0x0000000000007918 */ /* 0x000fe20000000000 */
[----:B0----5:R-:W-:Y:S05]  /*1e00*/  ENDCOLLECTIVE ;  /* 0x000000000000791b */ /* 0x021fea0003800000 */
.L_x_83:
[----:B------:R-:W-:Y:S05]  /*1e10*/  BSYNC B6 ;  /* 0x0000000000067941 */ /* 0x000fea0003800000 */
.L_x_82:
[----:B------:R-:W-:Y:S01]  /*1e20*/  HFMA2 R16, -RZ, RZ, 0, 1.847743988037109375e-06 ;  /* 0x0000001fff107431 */ /* 0x000fe200000001ff */
[----:B------:R-:W-:Y:S01]  /*1e30*/  MOV R27, R21 ;  /* 0x00000015001b7202 */ /* 0x000fe20000000f00 */
[----:B------:R-:W-:Y:S02]  /*1e40*/  IMAD.MOV.U32 R17, RZ, RZ, 0x10 ;  /* 0x00000010ff117424 */ /* 0x000fe400078e00ff */
[----:B------:R-:W-:-:S07]  /*1e50*/  IMAD.MOV.U32 R20, RZ, RZ, -0x1 ;  /* 0xffffffffff147424 */ /* 0x000fce00078e00ff */
[----:B------:R-:W-:Y:S05]  /*1e60*/  WARPSYNC.COLLECTIVE R20, `(.L_x_84) ;  /* 0x0000000014087348 */ /* 0x000fea0003c00000 */
[----:B------:R0:W1:Y:S02]  /*1e70*/  SHFL.DOWN P1, R26, R27, R17, R16 ;  /* 0x080000111b1a7389 */ /* 0x0000640000020010 */
[----:B01----:R-:W-:Y:S05]  /*1e80*/  ENDCOLLECTIVE ;  /* 0x000000000000791b */ /* 0x003fea0003800000 */
.L_x_84:
[----:B------:R-:W-:Y:S01]  /*1e90*/  MOV R17, 0x8 ;  /* 0x0000000800117802 */ /* 0x000fe20000000f00 */
[----:B------:R-:W-:-:S07]  /*1ea0*/  FADD R27, R26, R21 ;  /* 0x000000151a1b7221 */ /* 0x000fce0000000000 */
[----:B------:R-:W-:Y:S05]  /*1eb0*/  WARPSYNC.COLLECTIVE R20, `(.L_x_85) ;  /* 0x0000000014087348 */ /* 0x000fea0003c00000 */
[----:B------:R0:W1:Y:S02]  /*1ec0*/  SHFL.DOWN P1, R26, R27, R17, R16 ;  /* 0x080000111b1a7389 */ /* 0x0000640000020010 */
[----:B01----:R-:W-:Y:S05]  /*1ed0*/  ENDCOLLECTIVE ;  /* 0x000000000000791b */ /* 0x003fea0003800000 */
.L_x_85:
[----:B------:R-:W-:Y:S02]  /*1ee0*/  HFMA2 R17, -RZ, RZ, 0, 2.384185791015625e-07 ;  /* 0x00000004ff117431 */ /* 0x000fe400000001ff */
[----:B------:R-:W-:-:S04]  /*1ef0*/  FADD R28, R27, R26 ;  /* 0x0000001a1b1c7221 */ /* 0x000fc80000000000 */
[----:B------:R-:W-:-:S07]  /*1f00*/  IMAD.MOV.U32 R27, RZ, RZ, R28 ;  /* 0x000000ffff1b7224 */ /* 0x000fce00078e001c */
[----:B------:R-:W-:Y:S05]  /*1f10*/  WARPSYNC.COLLECTIVE R20, `(.L_x_86) ;  /* 0x0000000014087348 */ /* 0x000fea0003c00000 */
[----:B------:R0:W1:Y:S02]  /*1f20*/  SHFL.DOWN P1, R26, R27, R17, R16 ;  /* 0x080000111b1a7389 */ /* 0x0000640000020010 */
[----:B01----:R-:W-:Y:S05]  /*1f30*/  ENDCOLLECTIVE ;  /* 0x000000000000791b */ /* 0x003fea0003800000 */
.L_x_86:
[----:B------:R-:W-:Y:S01]  /*1f40*/  MOV R17, 0x2 ;  /* 0x0000000200117802 */ /* 0x000fe20000000f00 */
[----:B------:R-:W-:-:S04]  /*1f50*/  FADD R29, R28, R26 ;  /* 0x0000001a1c1d7221 */ /* 0x000fc80000000000 */
[----:B------:R-:W-:-:S07]  /*1f60*/  IMAD.MOV.U32 R27, RZ, RZ, R29 ;  /* 0x000000ffff1b7224 */ /* 0x000fce00078e001d */
[----:B------:R-:W-:Y:S05]  /*1f70*/  WARPSYNC.COLLECTIVE R20, `(.L_x_87) ;  /* 0x0000000014087348 */ /* 0x000fea0003c00000 */
[----:B------:R0:W1:Y:S02]  /*1f80*/  SHFL.DOWN P1, R26, R27, R17, R16 ;  /* 0x080000111b1a7389 */ /* 0x0000640000020010 */
[----:B01----:R-:W-:Y:S05]  /*1f90*/  ENDCOLLECTIVE ;  /* 0x000000000000791b */ /* 0x003fea0003800000 */
.L_x_87:
[----:B------:R-:W-:Y:S02]  /*1fa0*/  HFMA2 R17, -RZ, RZ, 0, 5.9604644775390625e-08 ;  /* 0x00000001ff117431 */ /* 0x000fe400000001ff */
[----:B------:R-:W-:-:S04]  /*1fb0*/  FADD R29, R29, R26 ;  /* 0x0000001a1d1d7221 */ /* 0x000fc80000000000 */
[----:B------:R-:W-:-:S07]  /*1fc0*/  IMAD.MOV.U32 R27, RZ, RZ, R29 ;  /* 0x000000ffff1b7224 */ /* 0x000fce00078e001d */
[----:B------:R-:W-:Y:S05]  /*1fd0*/  WARPSYNC.COLLECTIVE R20, `(.L_x_88) ;  /* 0x0000000014087348 */ /* 0x000fea0003c00000 */
[----:B------:R0:W1:Y:S02]  /*1fe0*/  SHFL.DOWN P1, R26, R27, R17, R16 ;  /* 0x080000111b1a7389 */ /* 0x0000640000020010 */
[----:B01----:R-:W-:Y:S05]  /*1ff0*/  ENDCOLLECTIVE ;  /* 0x000000000000791b */ /* 0x003fea0003800000 */
.L_x_88:
[----:B------:R-:W-:Y:S05]  /*2000*/  BRA `(.L_x_89) ;  /* 0xffffffec00147947 */ /* 0x000fea000383ffff */
.L_x_42:
[----:B------:R-:W-:Y:S01]  /*2010*/  BSSY B5, `(.L_x_90) ;  /* 0x0000005000057945 */ /* 0x000fe20003800000 */
[----:B------:R-:W-:-:S07]  /*2020*/  IMAD.MOV.U32 R20, RZ, RZ, -0x1 ;  /* 0xffffffffff147424 */ /* 0x000fce00078e00ff */
[----:B0----5:R-:W-:Y:S05]  /*2030*/  WARPSYNC.COLLECTIVE R20, `(.L_x_91) ;  /* 0x0000000014087348 */ /* 0x021fea0003c00000 */
[----:B------:R-:W-:Y:S01]  /*2040*/  NOP ;  /* 0x0000000000007918 */ /* 0x000fe20000000000 */
[----:B0----5:R-:W-:Y:S05]  /*2050*/  ENDCOLLECTIVE ;  /* 0x000000000000791b */ /* 0x021fea0003800000 */
.L_x_91:
[----:B------:R-:W-:Y:S05]  /*2060*/  BSYNC B5 ;  /* 0x0000000000057941 */ /* 0x000fea0003800000 */
.L_x_90:
[----:B------:R-:W-:Y:S01]  /*2070*/  HFMA2 R16, -RZ, RZ, 0, 1.847743988037109375e-06 ;  /* 0x0000001fff107431 */ /* 0x000fe200000001ff */
[----:B------:R-:W-:Y:S01]  /*2080*/  MOV R27, R10 ;  /* 0x0000000a001b7202 */ /* 0x000fe20000000f00 */
[----:B------:R-:W-:Y:S02]  /*2090*/  IMAD.MOV.U32 R17, RZ, RZ, 0x10 ;  /* 0x00000010ff117424 */ /* 0x000fe400078e00ff */
[----:B------:R-:W-:-:S07]  /*20a0*/  IMAD.MOV.U32 R20, RZ, RZ, -0x1 ;  /* 0xffffffffff147424 */ /* 0x000fce00078e00ff */
[----:B------:R-:W-:Y:S05]  /*20b0*/  WARPSYNC.COLLECTIVE R20, `(.L_x_92) ;  /* 0x0000000014087348 */ /* 0x000fea0003c00000 */
[----:B------:R0:W1:Y:S02]  /*20c0*/  SHFL.DOWN P1, R26, R27, R17, R16 ;  /* 0x080000111b1a7389 */ /* 0x0000640000020010 */
[----:B01----:R-:W-:Y:S05]  /*20d0*/  ENDCOLLECTIVE ;  /* 0x000000000000791b */ /* 0x003fea0003800000 */
.L_x_92:
[----:B------:R-:W-:Y:S02]  /*20e0*/  IMAD.MOV.U32 R17, RZ, RZ, 0x8 ;  /* 0x00000008ff117424 */ /* 0x000fe400078e00ff */
[----:B------:R-:W-:-:S05]  /*20f0*/  FADD R11, R26, R10 ;  /* 0x0000000a1a0b7221 */ /* 0x000fca0000000000 */
[----:B------:R-:W-:-:S07]  /*2100*/  MOV R27, R11 ;  /* 0x0000000b001b7202 */ /* 0x000fce0000000f00 */
[----:B------:R-:W-:Y:S05]  /*2110*/  WARPSYNC.COLLECTIVE R20, `(.L_x_93) ;  /* 0x0000000014087348 */ /* 0x000fea0003c00000 */
[----:B------:R0:W1:Y:S02]  /*2120*/  SHFL.DOWN P1, R26, R27, R17, R16 ;  /* 0x080000111b1a7389 */ /* 0x0000640000020010 */
[----:B01----:R-:W-:Y:S05]  /*2130*/  ENDCOLLECTIVE ;  /* 0x000000000000791b */ /* 0x003fea0003800000 */
.L_x_93:
[----:B------:R-:W-:Y:S02]  /*2140*/  IMAD.MOV.U32 R17, RZ, RZ, 0x4 ;  /* 0x00000004ff117424 */ /* 0x000fe400078e00ff */
[----:B------:R-:W-:-:S05]  /*2150*/  FADD R18, R11, R26 ;  /* 0x0000001a0b127221 */ /* 0x000fca0000000000 */
[----:B------:R-:W-:-:S07]  /*2160*/  MOV R27, R18 ;  /* 0x00000012001b7202 */ /* 0x000fce0000000f00 */
[----:B------:R-:W-:Y:S05]  /*2170*/  WARPSYNC.COLLECTIVE R20, `(.L_x_94) ;  /* 0x0000000014087348 */ /* 0x000fea0003c00000 */
[----:B------:R0:W1:Y:S02]  /*2180*/  SHFL.DOWN P1, R26, R27, R17, R16 ;  /* 0x080000111b1a7389 */ /* 0x0000640000020010 */
[----:B01----:R-:W-:Y:S05]  /*2190*/  ENDCOLLECTIVE ;  /* 0x000000000000791b */ /* 0x003fea0003800000 */
.L_x_94:
[----:B------:R-:W-:Y:S02]  /*21a0*/  IMAD.MOV.U32 R17, RZ, RZ, 0x2 ;  /* 0x00000002ff117424 */ /* 0x000fe400078e00ff */
[----:B------:R-:W-:-:S05]  /*21b0*/  FADD R19, R18, R26 ;  /* 0x0000001a12137221 */ /* 0x000fca0000000000 */
[----:B------:R-:W-:-:S07]  /*21c0*/  MOV R27, R19 ;  /* 0x00000013001b7202 */ /* 0x000fce0000000f00 */
[----:B------:R-:W-:Y:S05]  /*21d0*/  WARPSYNC.COLLECTIVE R20, `(.L_x_95) ;  /* 0x0000000014087348 */ /* 0x000fea0003c00000 */
[----:B------:R0:W1:Y:S02]  /*21e0*/  SHFL.DOWN P1, R26, R27, R17, R16 ;  /* 0x080000111b1a7389 */ /* 0x0000640000020010 */
[----:B01----:R-:W-:Y:S05]  /*21f0*/  ENDCOLLECTIVE ;  /* 0x000000000000791b */ /* 0x003fea0003800000 */
.L_x_95:
[----:B------:R-:W-:Y:S02]  /*2200*/  IMAD.MOV.U32 R17, RZ, RZ, 0x1 ;  /* 0x00000001ff117424 */ /* 0x000fe400078e00ff */
[----:B------:R-:W-:-:S05]  /*2210*/  FADD R22, R19, R26 ;  /* 0x0000001a13167221 */ /* 0x000fca0000000000 */
[----:B------:R-:W-:-:S07]  /*2220*/  MOV R27, R22 ;  /* 0x00000016001b7202 */ /* 0x000fce0000000f00 */
[----:B------:R-:W-:Y:S05]  /*2230*/  WARPSYNC.COLLECTIVE R20, `(.L_x_96) ;  /* 0x0000000014087348 */ /* 0x000fea0003c00000 */
[----:B------:R0:W1:Y:S02]  /*2240*/  SHFL.DOWN P1, R26, R27, R17, R16 ;  /* 0x080000111b1a7389 */ /* 0x0000640000020010 */
[----:B01----:R-:W-:Y:S05]  /*2250*/  ENDCOLLECTIVE ;  /* 0x000000000000791b */ /* 0x003fea0003800000 */
.L_x_96:
[----:B------:R-:W-:Y:S05]  /*2260*/  BRA `(.L_x_97) ;  /* 0xffffffec00447947 */ /* 0x000fea000383ffff */
.L_x_50:
[----:B------:R-:W-:Y:S01]  /*2270*/  BSSY B6, `(.L_x_98) ;  /* 0x0000005000067945 */ /* 0x000fe20003800000 */
[----:B------:R-:W-:-:S07]  /*2280*/  MOV R20, 0xffffffff ;  /* 0xffffffff00147802 */ /* 0x000fce0000000f00 */
[----:B0----5:R-:W-:Y:S05]  /*2290*/  WARPSYNC.COLLECTIVE R20, `(.L_x_99) ;  /* 0x0000000014087348 */ /* 0x021fea0003c00000 */
[----:B------:R-:W-:Y:S01]  /*22a0*/  NOP ;  /* 0x0000000000007918 */ /* 0x000fe20000000000 */
[----:B0----5:R-:W-:Y:S05]  /*22b0*/  ENDCOLLECTIVE ;  /* 0x000000000000791b */ /* 0x021fea0003800000 */
.L_x_99:
[----:B------:R-:W-:Y:S05]  /*22c0*/  BSYNC B6 ;  /* 0x0000000000067941 */ /* 0x000fea0003800000 */
.L_x_98:
[----:B------:R-:W-:Y:S02]  /*22d0*/  HFMA2 R17, -RZ, RZ, 0, 9.5367431640625e-07 ;  /* 0x00000010ff117431 */ /* 0x000fe400000001ff */
[----:B------:R-:W-:Y:S01]  /*22e0*/  IMAD.MOV.U32 R27, RZ, RZ, R10 ;  /* 0x000000ffff1b7224 */ /* 0x000fe200078e000a */
[----:B------:R-:W-:Y:S01]  /*22f0*/  MOV R20, 0xffffffff ;  /* 0xffffffff00147802 */ /* 0x000fe20000000f00 */
[----:B------:R-:W-:-:S07]  /*2300*/  IMAD.MOV.U32 R16, RZ, RZ, 0x1f ;  /* 0x0000001fff107424 */ /* 0x000fce00078e00ff */
[----:B------:R-:W-:Y:S05]  /*2310*/  WARPSYNC.COLLECTIVE R20, `(.L_x_100) ;  /* 0x0000000014087348 */ /* 0x000fea0003c00000 */
[----:B------:R0:W1:Y:S02]  /*2320*/  SHFL.DOWN P1, R26, R27, R17, R16 ;  /* 0x080000111b1a7389 */ /* 0x0000640000020010 */
[----:B01----:R-:W-:Y:S05]  /*2330*/  ENDCOLLECTIVE ;  /* 0x000000000000791b */ /* 0x003fea0003800000 */
.L_x_100:
[----:B------:R-:W-:Y:S02]  /*2340*/  HFMA2 R17, -RZ, RZ, 0, 4.76837158203125e-07 ;  /* 0x00000008ff117431 */ /* 0x000fe400000001ff */
[----:B------:R-:W-:-:S04]  /*2350*/  FADD R11, R26, R10 ;  /* 0x0000000a1a0b7221 */ /* 0x000fc80000000000 */
[----:B------:R-:W-:-:S07]  /*2360*/  IMAD.MOV.U32 R27, RZ, RZ, R11 ;  /* 0x000000ffff1b7224 */ /* 0x000fce00078e000b */
[----:B------:R-:W-:Y:S05]  /*2370*/  WARPSYNC.COLLECTIVE R20, `(.L_x_101) ;  /* 0x0000000014087348 */ /* 0x000fea0003c00000 */
[----:B------:R0:W1:Y:S02]  /*2380*/  SHFL.DOWN P1, R26, R27, R17, R16 ;  /* 0x080000111b1a7389 */ /* 0x0000640000020010 */
[----:B01----:R-:W-:Y:S05]  /*2390*/  ENDCOLLECTIVE ;  /* 0x000000000000791b */ /* 0x003fea0003800000 */
.L_x_101:
[----:B------:R-:W-:Y:S01]  /*23a0*/  MOV R17, 0x4 ;  /* 0x0000000400117802 */ /* 0x000fe20000000f00 */
[----:B------:R-:W-:-:S04]  /*23b0*/  FADD R18, R11, R26 ;  /* 0x0000001a0b127221 */ /* 0x000fc80000000000 */
[----:B------:R-:W-:-:S07]  /*23c0*/  IMAD.MOV.U32 R27, RZ, RZ, R18 ;  /* 0x000000ffff1b7224 */ /* 0x000fce00078e0012 */
[----:B------:R-:W-:Y:S05]  /*23d0*/  WARPSYNC.COLLECTIVE R20, `(.L_x_102) ;  /* 0x0000000014087348 */ /* 0x000fea0003c00000 */
[----:B------:R0:W1:Y:S02]  /*23e0*/  SHFL.DOWN P1, R26, R27, R17, R16 ;  /* 0x080000111b1a7389 */ /* 0x0000640000020010 */
[----:B01----:R-:W-:Y:S05]  /*23f0*/  ENDCOLLECTIVE ;  /* 0x000000000000791b */ /* 0x003fea0003800000 */
.L_x_102:
[----:B------:R-:W-:Y:S02]  /*2400*/  HFMA2 R17, -RZ, RZ, 0, 1.1920928955078125e-07 ;  /* 0x00000002ff117431 */ /* 0x000fe400000001ff */
[----:B------:R-:W-:-:S04]  /*2410*/  FADD R19, R18, R26 ;  /* 0x0000001a12137221 */ /* 0x000fc80000000000 */
[----:B------:R-:W-:-:S07]  /*2420*/  IMAD.MOV.U32 R27, RZ, RZ, R19 ;  /* 0x000000ffff1b7224 */ /* 0x000fce00078e0013 */
[----:B------:R-:W-:Y:S05]  /*2430*/  WARPSYNC.COLLECTIVE R20, `(.L_x_103) ;  /* 0x0000000014087348 */ /* 0x000fea0003c00000 */
[----:B------:R0:W1:Y:S02]  /*2440*/  SHFL.DOWN P1, R26, R27, R17, R16 ;  /* 0x080000111b1a7389 */ /* 0x0000640000020010 */
[----:B01----:R-:W-:Y:S05]  /*2450*/  ENDCOLLECTIVE ;  /* 0x000000000000791b */ /* 0x003fea0003800000 */
.L_x_103:
[----:B------:R-:W-:Y:S01]  /*2460*/  MOV R17, 0x1 ;  /* 0x0000000100117802 */ /* 0x000fe20000000f00 */
[----:B------:R-:W-:-:S04]  /*2470*/  FADD R22, R19, R26 ;  /* 0x0000001a13167221 */ /* 0x000fc80000000000 */
[----:B------:R-:W-:-:S07]  /*2480*/  IMAD.MOV.U32 R27, RZ, RZ, R22 ;  /* 0x000000ffff1b7224 */ /* 0x000fce00078e0016 */
[----:B------:R-:W-:Y:S05]  /*2490*/  WARPSYNC.COLLECTIVE R20, `(.L_x_104) ;  /* 0x0000000014087348 */ /* 0x000fea0003c00000 */
[----:B------:R0:W1:Y:S02]  /*24a0*/  SHFL.DOWN P1, R26, R27, R17, R16 ;  /* 0x080000111b1a7389 */ /* 0x0000640000020010 */
[----:B01----:R-:W-:Y:S05]  /*24b0*/  ENDCOLLECTIVE ;  /* 0x000000000000791b */ /* 0x003fea0003800000 */
.L_x_104:
[----:B------:R-:W-:Y:S05]  /*24c0*/  BRA `(.L_x_105) ;  /* 0xffffffec00687947 */ /* 0x000fea000383ffff */
.L_x_55:
[----:B------:R-:W-:Y:S01]  /*24d0*/  BSSY B1, `(.L_x_106) ;  /* 0x0000005000017945 */ /* 0x000fe20003800000 */
[----:B------:R-:W-:-:S07]  /*24e0*/  IMAD.MOV.U32 R20, RZ, RZ, -0x1 ;  /* 0xffffffffff147424 */ /* 0x000fce00078e00ff */
[----:B0----5:R-:W-:Y:S05]  /*24f0*/  WARPSYNC.COLLECTIVE R20, `(.L_x_107) ;  /* 0x0000000014087348 */ /* 0x021fea0003c00000 */
[----:B------:R-:W-:Y:S01]  /*2500*/  NOP ;  /* 0x0000000000007918 */ /* 0x000fe20000000000 */
[----:B0----5:R-:W-:Y:S05]  /*2510*/  ENDCOLLECTIVE ;  /* 0x000000000000791b */ /* 0x021fea0003800000 */
.L_x_107:
[----:B------:R-:W-:Y:S05]  /*2520*/  BSYNC B1 ;  /* 0x0000000000017941 */ /* 0x000fea0003800000 */
.L_x_106:
[----:B------:R-:W-:Y:S01]  /*2530*/  HFMA2 R16, -RZ, RZ, 0, 1.847743988037109375e-06 ;  /* 0x0000001fff107431 */ /* 0x000fe200000001ff */
[----:B------:R-:W-:Y:S01]  /*2540*/  MOV R27, R10 ;  /* 0x0000000a001b7202 */ /* 0x000fe20000000f00 */
[----:B------:R-:W-:Y:S02]  /*2550*/  IMAD.MOV.U32 R17, RZ, RZ, 0x10 ;  /* 0x00000010ff117424 */ /* 0x000fe400078e00ff */
[----:B------:R-:W-:-:S07]  /*2560*/  IMAD.MOV.U32 R20, RZ, RZ, -0x1 ;  /* 0xffffffffff147424 */ /* 0x000fce00078e00ff */
[----:B------:R-:W-:Y:S05]  /*2570*/  WARPSYNC.COLLECTIVE R20, `(.L_x_108) ;  /* 0x0000000014087348 */ /* 0x000fea0003c00000 */
[----:B------:R0:W1:Y:S02]  /*2580*/  SHFL.DOWN P1, R26, R27, R17, R16 ;  /* 0x080000111b1a7389 */ /* 0x0000640000020010 */
[----:B01----:R-:W-:Y:S05]  /*2590*/  ENDCOLLECTIVE ;  /* 0x000000000000791b */ /* 0x003fea0003800000 */
.L_x_108:
[----:B------:R-:W-:Y:S02]  /*25a0*/  IMAD.MOV.U32 R17, RZ, RZ, 0x8 ;  /* 0x00000008ff117424 */ /* 0x000fe400078e00ff */
[----:B------:R-:W-:-:S05]  /*25b0*/  FADD R11, R26, R10 ;  /* 0x0000000a1a0b7221 */ /* 0x000fca0000000000 */
[----:B------:R-:W-:-:S07]  /*25c0*/  MOV R27, R11 ;  /* 0x0000000b001b7202 */ /* 0x000fce0000000f00 */
[----:B------:R-:W-:Y:S05]  /*25d0*/  WARPSYNC.COLLECTIVE R20, `(.L_x_109) ;  /* 0x0000000014087348 */ /* 0x000fea0003c00000 */
[----:B------:R0:W1:Y:S02]  /*25e0*/  SHFL.DOWN P1, R26, R27, R17, R16 ;  /* 0x080000111b1a7389 */ /* 0x0000640000020010 */
[----:B01----:R-:W-:Y:S05]  /*25f0*/  ENDCOLLECTIVE ;  /* 0x000000000000791b */ /* 0x003fea0003800000 */
.L_x_109:
[----:B------:R-:W-:Y:S02]  /*2600*/  IMAD.MOV.U32 R17, RZ, RZ, 0x4 ;  /* 0x00000004ff117424 */ /* 0x000fe400078e00ff */
[----:B------:R-:W-:-:S05]  /*2610*/  FADD R14, R11, R26 ;  /* 0x0000001a0b0e7221 */ /* 0x000fca0000000000 */
[----:B------:R-:W-:-:S07]  /*2620*/  MOV R27, R14 ;  /* 0x0000000e001b7202 */ /* 0x000fce0000000f00 */
[----:B------:R-:W-:Y:S05]  /*2630*/  WARPSYNC.COLLECTIVE R20, `(.L_x_110) ;  /* 0x0000000014087348 */ /* 0x000fea0003c00000 */
[----:B------:R0:W1:Y:S02]  /*2640*/  SHFL.DOWN P1, R26, R27, R17, R16 ;  /* 0x080000111b1a7389 */ /* 0x0000640000020010 */
[----:B01----:R-:W-:Y:S05]  /*2650*/  ENDCOLLECTIVE ;  /* 0x000000000000791b */ /* 0x003fea0003800000 */
.L_x_110:
[----:B------:R-:W-:Y:S02]  /*2660*/  IMAD.MOV.U32 R17, RZ, RZ, 0x2 ;  /* 0x00000002ff117424 */ /* 0x000fe400078e00ff */
[----:B------:R-:W-:-:S05]  /*2670*/  FADD R15, R14, R26 ;  /* 0x0000001a0e0f7221 */ /* 0x000fca0000000000 */
[----:B------:R-:W-:-:S07]  /*2680*/  MOV R27, R15 ;  /* 0x0000000f001b7202 */ /* 0x000fce0000000f00 */
[----:B------:R-:W-:Y:S05]  /*2690*/  WARPSYNC.COLLECTIVE R20, `(.L_x_111) ;  /* 0x0000000014087348 */ /* 0x000fea0003c00000 */
[----:B------:R0:W1:Y:S02]  /*26a0*/  SHFL.DOWN P1, R26, R27, R17, R16 ;  /* 0x080000111b1a7389 */ /* 0x0000640000020010 */
[----:B01----:R-:W-:Y:S05]  /*26b0*/  ENDCOLLECTIVE ;  /* 0x000000000000791b */ /* 0x003fea0003800000 */
.L_x_111:
[----:B------:R-:W-:Y:S02]  /*26c0*/  IMAD.MOV.U32 R17, RZ, RZ, 0x1 ;  /* 0x00000001ff117424 */ /* 0x000fe400078e00ff */
[----:B------:R-:W-:-:S05]  /*26d0*/  FADD R18, R15, R26 ;  /* 0x0000001a0f127221 */ /* 0x000fca0000000000 */
[----:B------:R-:W-:-:S07]  /*26e0*/  MOV R27, R18 ;  /* 0x00000012001b7202 */ /* 0x000fce0000000f00 */
[----:B------:R-:W-:Y:S05]  /*26f0*/  WARPSYNC.COLLECTIVE R20, `(.L_x_112) ;  /* 0x0000000014087348 */ /* 0x000fea0003c00000 */
[----:B------:R0:W1:Y:S02]  /*2700*/  SHFL.DOWN P1, R26, R27, R17, R16 ;  /* 0x080000111b1a7389 */ /* 0x0000640000020010 */
[----:B01----:R-:W-:Y:S05]  /*2710*/  ENDCOLLECTIVE ;  /* 0x000000000000791b */ /* 0x003fea0003800000 */
.L_x_112:
[----:B------:R-:W-:Y:S05]  /*2720*/  BRA `(.L_x_113) ;  /* 0xffffffec00887947 */ /* 0x000fea000383ffff */
        .weak           $__internal_0_$__cuda_sm20_div_u16
        .type           $__internal_0_$__cuda_sm20_div_u16,@function
        .size           $__internal_0_$__cuda_sm20_div_u16,(.L_x_121 - $__internal_0_$__cuda_sm20_div_u16)
$__internal_0_$__cuda_sm20_div_u16:
[----:B------:R-:W0:Y:S01]  /*2730*/  I2F.U16 R5, R4 ;  /* 0x0000000400057306 */ /* 0x000e220000101000 */
[----:B------:R-:W-:Y:S01]  /*2740*/  HFMA2 R6, -RZ, RZ, 15, 0 ;  /* 0x4b800000ff067431 */ /* 0x000fe200000001ff */
[C---:B0-----:R-:W-:Y:S02]  /*2750*/  FSETP.GEU.AND P1, PT, |R5|.reuse, 1.175494350822287508e-38, PT ;  /* 0x008000000500780b */ /* 0x041fe40003f2e200 */
[----:B------:R-:W-:Y:S02]  /*2760*/  FSETP.GT.AND P0, PT, |R5|, 8.50705917302346158658e+37, PT ;  /* 0x7e8000000500780b */ /* 0x000fe40003f04200 */
[----:B------:R-:W-:-:S04]  /*2770*/  FSEL R6, R6, 1, !P1 ;  /* 0x3f80000006067808 */ /* 0x000fc80004800000 */
[----:B------:R-:W-:Y:S02]  /*2780*/  FSEL R6, R6, 0.25, !P0 ;  /* 0x3e80000006067808 */ /* 0x000fe40004000000 */
[----:B------:R-:W-:Y:S01]  /*2790*/  ISETP.NE.U32.AND P0, PT, R4, RZ, PT ;  /* 0x000000ff0400720c */ /* 0x000fe20003f05070 */
[----:B------:R-:W-:Y:S02]  /*27a0*/  IMAD.MOV.U32 R4, RZ, RZ, R9 ;  /* 0x000000ffff047224 */ /* 0x000fe400078e0009 */
[----:B------:R-:W-:Y:S01]  /*27b0*/  FMUL R7, R5, R6 ;  /* 0x0000000605077220 */ /* 0x000fe20000400000 */
[----:B------:R-:W-:-:S05]  /*27c0*/  I2FP.F32.U32.RZ R5, 0x3fff ;  /* 0x00003fff00057845 */ /* 0x000fca000020d000 */
[----:B------:R-:W0:Y:S02]  /*27d0*/  MUFU.RCP R7, R7 ;  /* 0x0000000700077308 */ /* 0x000e240000001000 */
[----:B0-----:R-:W-:-:S04]  /*27e0*/  FMUL R6, R6, R7 ;  /* 0x0000000706067220 */ /* 0x001fc80000400000 */
[----:B------:R-:W-:-:S04]  /*27f0*/  VIADD R6, R6, 0x2 ;  /* 0x0000000206067836 */ /* 0x000fc80000000000 */
[----:B------:R-:W-:Y:S01]  /*2800*/  FMUL.RZ R6, R5, R6 ;  /* 0x0000000605067220 */ /* 0x000fe2000040c000 */
[----:B------:R-:W-:-:S05]  /*2810*/  HFMA2 R5, -RZ, RZ, 0, 0 ;  /* 0x00000000ff057431 */ /* 0x000fca00000001ff */
[----:B------:R-:W0:Y:S02]  /*2820*/  F2I.U32.TRUNC.NTZ R6, R6 ;  /* 0x0000000600067305 */ /* 0x000e24000020f000 */
[----:B0-----:R-:W-:Y:S02]  /*2830*/  LOP3.LUT R8, R6, 0xffff, RZ, 0xc0, !PT ;  /* 0x0000ffff06087812 */ /* 0x001fe400078ec0ff */
[----:B------:R-:W-:Y:S01]  /*2840*/  @!P0 MOV R8, 0xffffffff ;  /* 0xffffffff00088802 */ /* 0x000fe20000000f00 */
[----:B------:R-:W-:Y:S06]  /*2850*/  RET.REL.NODEC R4 `(_Z12row_sums_newPKfPfm) ;  /* 0xffffffd404e87950 */ /* 0x000fec0003c3ffff */
.L_x_114:
        /* <DEDUP_REMOVED lines=10> */
.L_x_121:


//--------------------- .text._Z8row_sumsPKfPfm   --------------------------
	.section	.text._Z8row_sumsPKfPfm,"ax",@progbits
	.align	128
        .global         _Z8row_sumsPKfPfm
        .type           _Z8row_sumsPKfPfm,@function
        .size           _Z8row_sumsPKfPfm,(.L_x_124 - _Z8row_sumsPKfPfm)
        .other          _Z8row_sumsPKfPfm,@"STO_CUDA_ENTRY STV_DEFAULT"
_Z8row_sumsPKfPfm:
.text._Z8row_sumsPKfPfm:
[----:B------:R-:W-:Y:S01]  /*0000*/  LDC R1, c[0x0][0x37c] ;  /* 0x0000df00ff017b82 */ /* 0x000fe20000000800 */
[----:B------:R-:W0:Y:S07]  /*0010*/  S2R R9, SR_TID.X ;  /* 0x0000000000097919 */ /* 0x000e2e0000002100 */
[----:B------:R-:W0:Y:S08]  /*0020*/  S2UR UR4, SR_CTAID.X ;  /* 0x00000000000479c3 */ /* 0x000e300000002500 */
[----:B------:R-:W0:Y:S08]  /*0030*/  LDC R0, c[0x0][0x360] ;  /* 0x0000d800ff007b82 */ /* 0x000e300000000800 */
[----:B------:R-:W1:Y:S01]  /*0040*/  LDC.64 R2, c[0x0][0x390] ;  /* 0x0000e400ff027b82 */ /* 0x000e620000000a00 */
[----:B0-----:R-:W-:-:S05]  /*0050*/  IMAD R9, R0, UR4, R9 ;  /* 0x0000000400097c24 */ /* 0x001fca000f8e0209 */
[----:B------:R-:W-:Y:S02]  /*0060*/  SHF.R.S32.HI R0, RZ, 0x1f, R9 ;  /* 0x0000001fff007819 */ /* 0x000fe40000011409 */
[----:B-1----:R-:W-:-:S04]  /*0070*/  ISETP.GE.U32.AND P0, PT, R9, R2, PT ;  /* 0x000000020900720c */ /* 0x002fc80003f06070 */
[----:B------:R-:W-:-:S13]  /*0080*/  ISETP.GE.U32.AND.EX P0, PT, R0, R3, PT, P0 ;  /* 0x000000030000720c */ /* 0x000fda0003f06100 */
[----:B------:R-:W-:Y:S05]  /*0090*/  @P0 EXIT ;  /* 0x000000000000094d */ /* 0x000fea0003800000 */
[----:B------:R-:W-:Y:S01]  /*00a0*/  ISETP.GE.U32.AND P1, PT, R2, 0x10, PT ;  /* 0x000000100200780c */ /* 0x000fe20003f26070 */
[-C--:B------:R-:W-:Y:S01]  /*00b0*/  IMAD R4, R0, R2.reuse, RZ ;  /* 0x0000000200047224 */ /* 0x080fe200078e02ff */
[----:B------:R-:W-:Y:S01]  /*00c0*/  LOP3.LUT R25, R2, 0xf, RZ, 0xc0, !PT ;  /* 0x0000000f02197812 */ /* 0x000fe200078ec0ff */
[----:B------:R-:W0:Y:S01]  /*00d0*/  LDCU.64 UR4, c[0x0][0x358] ;  /* 0x00006b00ff0477ac */ /* 0x000e220008000a00 */
[----:B------:R-:W-:Y:S01]  /*00e0*/  ISETP.GE.U32.AND.EX P1, PT, R3, RZ, PT, P1 ;  /* 0x000000ff0300720c */ /* 0x000fe20003f26110 */
[----:B------:R-:W-:Y:S01]  /*00f0*/  IMAD R11, R9, R3, R4 ;  /* 0x00000003090b7224 */ /* 0x000fe200078e0204 */
[----:B------:R-:W-:Y:S01]  /*0100*/  ISETP.NE.U32.AND P0, PT, R25, RZ, PT ;  /* 0x000000ff1900720c */ /* 0x000fe20003f05070 */
[----:B------:R-:W-:-:S03]  /*0110*/  IMAD.WIDE.U32 R4, R9, R2, RZ ;  /* 0x0000000209047225 */ /* 0x000fc600078e00ff */
[----:B------:R-:W-:Y:S01]  /*0120*/  ISETP.NE.AND.EX P0, PT, RZ, RZ, PT, P0 ;  /* 0x000000ffff00720c */ /* 0x000fe20003f05300 */
[----:B------:R-:W-:Y:S02]  /*0130*/  IMAD.MOV.U32 R10, RZ, RZ, RZ ;  /* 0x000000ffff0a7224 */ /* 0x000fe400078e00ff */
[----:B------:R-:W-:Y:S02]  /*0140*/  IMAD.MOV.U32 R3, RZ, RZ, RZ ;  /* 0x000000ffff037224 */ /* 0x000fe400078e00ff */
[----:B------:R-:W-:Y:S02]  /*0150*/  IMAD.MOV.U32 R8, RZ, RZ, RZ ;  /* 0x000000ffff087224 */ /* 0x000fe400078e00ff */
[----:B------:R-:W-:Y:S01]  /*0160*/  IMAD.IADD R11, R5, 0x1, R11 ;  /* 0x00000001050b7824 */ /* 0x000fe200078e020b */
[----:B------:R-:W-:Y:S06]  /*0170*/  @!P1 BRA `(.L_x_115) ;  /* 0x0000000000c49947 */ /* 0x000fec0003800000 */
[----:B------:R-:W1:Y:S01]  /*0180*/  LDCU.64 UR6, c[0x0][0x380] ;  /* 0x00007000ff0677ac */ /* 0x000e620008000a00 */
[----:B------:R-:W2:Y:S01]  /*0190*/  LDC R8, c[0x0][0x394] ;  /* 0x0000e500ff087b82 */ /* 0x000ea20000000800 */
[----:B------:R-:W-:Y:S01]  /*01a0*/  LOP3.LUT R3, R2, 0xfffffff0, RZ, 0xc0, !PT ;  /* 0xfffffff002037812 */ /* 0x000fe200078ec0ff */
[----:B------:R-:W-:-:S04]  /*01b0*/  HFMA2 R10, -RZ, RZ, 0, 0 ;  /* 0x00000000ff0a7431 */ /* 0x000fc800000001ff */
[----:B------:R-:W-:Y:S01]  /*01c0*/  IMAD.MOV.U32 R14, RZ, RZ, R3 ;  /* 0x000000ffff0e7224 */ /* 0x000fe200078e0003 */
[----:B-1----:R-:W-:-:S04]  /*01d0*/  LEA R6, P1, R4, UR6, 0x2 ;  /* 0x0000000604067c11 */ /* 0x002fc8000f8210ff */
[----:B------:R-:W-:Y:S02]  /*01e0*/  IADD3 R6, P2, PT, R6, 0x20, RZ ;  /* 0x0000002006067810 */ /* 0x000fe40007f5e0ff */
[----:B------:R-:W-:Y:S01]  /*01f0*/  LEA.HI.X R7, R4, UR7, R11, 0x2, P1 ;  /* 0x0000000704077c11 */ /* 0x000fe200088f140b */
[----:B--2---:R-:W-:-:S04]  /*0200*/  IMAD.MOV.U32 R13, RZ, RZ, R8 ;  /* 0x000000ffff0d7224 */ /* 0x004fc800078e0008 */
[----:B------:R-:W-:-:S07]  /*0210*/  IMAD.X R7, RZ, RZ, R7, P2 ;  /* 0x000000ffff077224 */ /* 0x000fce00010e0607 */
.L_x_116:
[----:B0-----:R-:W2:Y:S04]  /*0220*/  LDG.E R27, desc[UR4][R6.64+-0x20] ;  /* 0xffffe004061b7981 */ /* 0x001ea8000c1e1900 */
[----:B------:R-:W3:Y:S04]  /*0230*/  LDG.E R24, desc[UR4][R6.64+-0x1c] ;  /* 0xffffe40406187981 */ /* 0x000ee8000c1e1900 */
[----:B------:R-:W4:Y:S04]  /*0240*/  LDG.E R23, desc[UR4][R6.64+-0x18] ;  /* 0xffffe80406177981 */ /* 0x000f28000c1e1900 */
[----:B------:R-:W5:Y:S04]  /*0250*/  LDG.E R22, desc[UR4][R6.64+-0x14] ;  /* 0xffffec0406167981 */ /* 0x000f68000c1e1900 */
[----:B------:R-:W5:Y:S04]  /*0260*/  LDG.E R12, desc[UR4][R6.64+-0x10] ;  /* 0xfffff004060c7981 */ /* 0x000f68000c1e1900 */
[----:B------:R-:W5:Y:S04]  /*0270*/  LDG.E R21, desc[UR4][R6.64+-0xc] ;  /* 0xfffff40406157981 */ /* 0x000f68000c1e1900 */
[----:B------:R-:W5:Y:S04]  /*0280*/  LDG.E R20, desc[UR4][R6.64+-0x8] ;  /* 0xfffff80406147981 */ /* 0x000f68000c1e1900 */
[----:B------:R-:W5:Y:S04]  /*0290*/  LDG.E R19, desc[UR4][R6.64+-0x4] ;  /* 0xfffffc0406137981 */ /* 0x000f68000c1e1900 */
[----:B------:R-:W5:Y:S04]  /*02a0*/  LDG.E R18, desc[UR4][R6.64] ;  /* 0x0000000406127981 */ /* 0x000f68000c1e1900 */
[----:B------:R-:W5:Y:S04]  /*02b0*/  LDG.E R17, desc[UR4][R6.64+0x4] ;  /* 0x0000040406117981 */ /* 0x000f68000c1e1900 */
[----:B------:R-:W5:Y:S04]  /*02c0*/  LDG.E R16, desc[UR4][R6.64+0x8] ;  /* 0x0000080406107981 */ /* 0x000f68000c1e1900 */
[----:B------:R-:W5:Y:S01]  /*02d0*/  LDG.E R15, desc[UR4][R6.64+0xc] ;  /* 0x00000c04060f7981 */ /* 0x000f62000c1e1900 */
[----:B--2---:R-:W-:-:S03]  /*02e0*/  FADD R27, R27, R10 ;  /* 0x0000000a1b1b7221 */ /* 0x004fc60000000000 */
[----:B------:R-:W2:Y:S01]  /*02f0*/  LDG.E R10, desc[UR4][R6.64+0x10] ;  /* 0x00001004060a7981 */ /* 0x000ea2000c1e1900 */
[----:B---3--:R-:W-:-:S03]  /*0300*/  FADD R26, R27, R24 ;  /* 0x000000181b1a7221 */ /* 0x008fc60000000000 */
[----:B------:R-:W3:Y:S01]  /*0310*/  LDG.E R24, desc[UR4][R6.64+0x14] ;  /* 0x0000140406187981 */ /* 0x000ee2000c1e1900 */
[----:B----4-:R-:W-:-:S03]  /*0320*/  FADD R27, R26, R23 ;  /* 0x000000171a1b7221 */ /* 0x010fc60000000000 */
[----:B------:R-:W4:Y:S01]  /*0330*/  LDG.E R23, desc[UR4][R6.64+0x18] ;  /* 0x0000180406177981 */ /* 0x000f22000c1e1900 */
[----:B-----5:R-:W-:-:S03]  /*0340*/  FADD R27, R27, R22 ;  /* 0x000000161b1b7221 */ /* 0x020fc60000000000 */
[----:B------:R0:W5:Y:S01]  /*0350*/  LDG.E R22, desc[UR4][R6.64+0x1c] ;  /* 0x00001c0406167981 */ /* 0x000162000c1e1900 */
[----:B------:R-:W-:Y:S01]  /*0360*/  IADD3 R14, P1, PT, R14, -0x10, RZ ;  /* 0xfffffff00e0e7810 */ /* 0x000fe20007f3e0ff */
[----:B------:R-:W-:-:S03]  /*0370*/  FADD R12, R27, R12 ;  /* 0x0000000c1b0c7221 */ /* 0x000fc60000000000 */
[----:B------:R-:W-:Y:S01]  /*0380*/  IADD3.X R13, PT, PT, R13, -0x1, RZ, P1, !PT ;  /* 0xffffffff0d0d7810 */ /* 0x000fe20000ffe4ff */
[----:B------:R-:W-:Y:S01]  /*0390*/  FADD R21, R12, R21 ;  /* 0x000000150c157221 */ /* 0x000fe20000000000 */
[----:B------:R-:W-:-:S03]  /*03a0*/  ISETP.NE.U32.AND P1, PT, R14, RZ, PT ;  /* 0x000000ff0e00720c */ /* 0x000fc60003f25070 */
[----:B------:R-:W-:Y:S01]  /*03b0*/  FADD R20, R21, R20 ;  /* 0x0000001415147221 */ /* 0x000fe20000000000 */
[----:B------:R-:W-:Y:S02]  /*03c0*/  ISETP.NE.AND.EX P1, PT, R13, RZ, PT, P1 ;  /* 0x000000ff0d00720c */ /* 0x000fe40003f25310 */
[----:B0-----:R-:W-:Y:S01]  /*03d0*/  IADD3 R6, P2, PT, R6, 0x40, RZ ;  /* 0x0000004006067810 */ /* 0x001fe20007f5e0ff */
[----:B------:R-:W-:-:S03]  /*03e0*/  FADD R19, R20, R19 ;  /* 0x0000001314137221 */ /* 0x000fc60000000000 */
[----:B------:R-:W-:Y:S01]  /*03f0*/  IADD3.X R7, PT, PT, RZ, R7, RZ, P2, !PT ;  /* 0x00000007ff077210 */ /* 0x000fe200017fe4ff */
[----:B------:R-:W-:-:S04]  /*0400*/  FADD R18, R19, R18 ;  /* 0x0000001213127221 */ /* 0x000fc80000000000 */
[----:B------:R-:W-:-:S04]  /*0410*/  FADD R17, R18, R17 ;  /* 0x0000001112117221 */ /* 0x000fc80000000000 */
[----:B------:R-:W-:-:S04]  /*0420*/  FADD R16, R17, R16 ;  /* 0x0000001011107221 */ /* 0x000fc80000000000 */
[----:B------:R-:W-:-:S04]  /*0430*/  FADD R15, R16, R15 ;  /* 0x0000000f100f7221 */ /* 0x000fc80000000000 */
[----:B--2---:R-:W-:-:S04]  /*0440*/  FADD R15, R15, R10 ;  /* 0x0000000a0f0f7221 */ /* 0x004fc80000000000 */
[----:B---3--:R-:W-:-:S04]  /*0450*/  FADD R24, R15, R24 ;  /* 0x000000180f187221 */ /* 0x008fc80000000000 */
[----:B----4-:R-:W-:-:S04]  /*0460*/  FADD R23, R24, R23 ;  /* 0x0000001718177221 */ /* 0x010fc80000000000 */
[----:B-----5:R-:W-:Y:S01]  /*0470*/  FADD R10, R23, R22 ;  /* 0x00000016170a7221 */ /* 0x020fe20000000000 */
[----:B------:R-:W-:Y:S06]  /*0480*/  @P1 BRA `(.L_x_116) ;  /* 0xfffffffc00641947 */ /* 0x000fec000383ffff */
.L_x_115:
[----:B------:R-:W-:Y:S05]  /*0490*/  @!P0 BRA `(.L_x_117) ;  /* 0x00000004000c8947 */ /* 0x000fea0003800000 */
[----:B------:R-:W-:Y:S02]  /*04a0*/  ISETP.GE.U32.AND P1, PT, R25, 0x8, PT ;  /* 0x000000081900780c */ /* 0x000fe40003f26070 */
[----:B------:R-:W-:Y:S02]  /*04b0*/  LOP3.LUT R14, R2, 0x7, RZ, 0xc0, !PT ;  /* 0x00000007020e7812 */ /* 0x000fe400078ec0ff */
[----:B------:R-:W-:Y:S02]  /*04c0*/  ISETP.GE.U32.AND.EX P1, PT, RZ, RZ, PT, P1 ;  /* 0x000000ffff00720c */ /* 0x000fe40003f26110 */
[----:B------:R-:W-:-:S04]  /*04d0*/  ISETP.NE.U32.AND P0, PT, R14, RZ, PT ;  /* 0x000000ff0e00720c */ /* 0x000fc80003f05070 */
[----:B------:R-:W-:-:S07]  /*04e0*/  ISETP.NE.AND.EX P0, PT, RZ, RZ, PT, P0 ;  /* 0x000000ffff00720c */ /* 0x000fce0003f05300 */
[----:B------:R-:W-:Y:S06]  /*04f0*/  @!P1 BRA `(.L_x_118) ;  /* 0x00000000005c9947 */ /* 0x000fec0003800000 */
[----:B------:R-:W1:Y:S01]  /*0500*/  LDCU.64 UR6, c[0x0][0x380] ;  /* 0x00007000ff0677ac */ /* 0x000e620008000a00 */
[----:B------:R-:W-:-:S05]  /*0510*/  IADD3 R7, P1, PT, R3, R4, RZ ;  /* 0x0000000403077210 */ /* 0x000fca0007f3e0ff */
[----:B------:R-:W-:Y:S01]  /*0520*/  IMAD.X R12, R8, 0x1, R11, P1 ;  /* 0x00000001080c7824 */ /* 0x000fe200008e060b */
[----:B-1----:R-:W-:-:S04]  /*0530*/  LEA R6, P1, R7, UR6, 0x2 ;  /* 0x0000000607067c11 */ /* 0x002fc8000f8210ff */
[----:B------:R-:W-:-:S05]  /*0540*/  LEA.HI.X R7, R7, UR7, R12, 0x2, P1 ;  /* 0x0000000707077c11 */ /* 0x000fca00088f140c */
[----:B0-----:R-:W2:Y:S04]  /*0550*/  LDG.E R13, desc[UR4][R6.64] ;  /* 0x00000004060d7981 */ /* 0x001ea8000c1e1900 */
[----:B------:R-:W3:Y:S04]  /*0560*/  LDG.E R12, desc[UR4][R6.64+0x4] ;  /* 0x00000404060c7981 */ /* 0x000ee8000c1e1900 */
[----:B------:R-:W4:Y:S04]  /*0570*/  LDG.E R15, desc[UR4][R6.64+0x8] ;  /* 0x00000804060f7981 */ /* 0x000f28000c1e1900 */
[----:B------:R-:W5:Y:S04]  /*0580*/  LDG.E R17, desc[UR4][R6.64+0xc] ;  /* 0x00000c0406117981 */ /* 0x000f68000c1e1900 */
[----:B------:R-:W5:Y:S04]  /*0590*/  LDG.E R19, desc[UR4][R6.64+0x10] ;  /* 0x0000100406137981 */ /* 0x000f68000c1e1900 */
[----:B------:R-:W5:Y:S04]  /*05a0*/  LDG.E R21, desc[UR4][R6.64+0x14] ;  /* 0x0000140406157981 */ /* 0x000f68000c1e1900 */
        /* <DEDUP_REMOVED lines=12> */
.L_x_118:
[----:B------:R-:W-:Y:S05]  /*0670*/  @!P0 BRA `(.L_x_117) ;  /* 0x0000000000948947 */ /* 0x000fea0003800000 */
[----:B------:R-:W-:-:S04]  /*0680*/  ISETP.GE.U32.AND P0, PT, R14, 0x4, PT ;  /* 0x000000040e00780c */ /* 0x000fc80003f06070 */
[----:B------:R-:W-:-:S13]  /*0690*/  ISETP.GE.U32.AND.EX P0, PT, RZ, RZ, PT, P0 ;  /* 0x000000ffff00720c */ /* 0x000fda0003f06100 */
[----:B------:R-:W1:Y:S01]  /*06a0*/  @P0 LDC.64 R14, c[0x0][0x380] ;  /* 0x0000e000ff0e0b82 */ /* 0x000e620000000a00 */
[----:B------:R-:W-:-:S05]  /*06b0*/  @P0 IADD3 R7, P1, PT, R3, R4, RZ ;  /* 0x0000000403070210 */ /* 0x000fca0007f3e0ff */
[----:B------:R-:W-:Y:S01]  /*06c0*/  @P0 IMAD.X R12, R8, 0x1, R11, P1 ;  /* 0x00000001080c0824 */ /* 0x000fe200008e060b */
[----:B-1----:R-:W-:-:S04]  /*06d0*/  @P0 LEA R6, P1, R7, R14, 0x2 ;  /* 0x0000000e07060211 */ /* 0x002fc800078210ff */
[----:B------:R-:W-:-:S05]  /*06e0*/  @P0 LEA.HI.X R7, R7, R15, R12, 0x2, P1 ;  /* 0x0000000f07070211 */ /* 0x000fca00008f140c */
[----:B0-----:R-:W2:Y:S04]  /*06f0*/  @P0 LDG.E R15, desc[UR4][R6.64] ;  /* 0x00000004060f0981 */ /* 0x001ea8000c1e1900 */
[----:B------:R-:W3:Y:S04]  /*0700*/  @P0 LDG.E R14, desc[UR4][R6.64+0x4] ;  /* 0x00000404060e0981 */ /* 0x000ee8000c1e1900 */
[----:B------:R-:W4:Y:S04]  /*0710*/  @P0 LDG.E R17, desc[UR4][R6.64+0x8] ;  /* 0x0000080406110981 */ /* 0x000f28000c1e1900 */
[----:B------:R-:W5:Y:S01]  /*0720*/  @P0 LDG.E R19, desc[UR4][R6.64+0xc] ;  /* 0x00000c0406130981 */ /* 0x000f62000c1e1900 */
[----:B------:R-:W-:-:S02]  /*0730*/  LOP3.LUT R12, R2, 0x3, RZ, 0xc0, !PT ;  /* 0x00000003020c7812 */ /* 0x000fc400078ec0ff */
[----:B------:R-:W-:Y:S02]  /*0740*/  MOV R13, RZ ;  /* 0x000000ff000d7202 */ /* 0x000fe40000000f00 */
[----:B------:R-:W-:Y:S02]  /*0750*/  ISETP.NE.U32.AND P1, PT, R12, RZ, PT ;  /* 0x000000ff0c00720c */ /* 0x000fe40003f25070 */
[----:B------:R-:W-:Y:S02]  /*0760*/  @P0 IADD3 R3, P2, PT, R3, 0x4, RZ ;  /* 0x0000000403030810 */ /* 0x000fe40007f5e0ff */
[----:B------:R-:W-:-:S03]  /*0770*/  ISETP.NE.AND.EX P1, PT, R13, RZ, PT, P1 ;  /* 0x000000ff0d00720c */ /* 0x000fc60003f25310 */
[----:B------:R-:W-:Y:S02]  /*0780*/  @P0 IMAD.X R8, RZ, RZ, R8, P2 ;  /* 0x000000ffff080224 */ /* 0x000fe400010e0608 */
[----:B--2---:R-:W-:-:S04]  /*0790*/  @P0 FADD R15, R10, R15 ;  /* 0x0000000f0a0f0221 */ /* 0x004fc80000000000 */
[----:B---3--:R-:W-:-:S04]  /*07a0*/  @P0 FADD R14, R15, R14 ;  /* 0x0000000e0f0e0221 */ /* 0x008fc80000000000 */
[----:B----4-:R-:W-:-:S04]  /*07b0*/  @P0 FADD R14, R14, R17 ;  /* 0x000000110e0e0221 */ /* 0x010fc80000000000 */
[----:B-----5:R-:W-:Y:S01]  /*07c0*/  @P0 FADD R10, R14, R19 ;  /* 0x000000130e0a0221 */ /* 0x020fe20000000000 */
[----:B------:R-:W-:Y:S06]  /*07d0*/  @!P1 BRA `(.L_x_117) ;  /* 0x00000000003c9947 */ /* 0x000fec0003800000 */
[----:B------:R-:W0:Y:S01]  /*07e0*/  LDCU.64 UR6, c[0x0][0x380] ;  /* 0x00007000ff0677ac */ /* 0x000e220008000a00 */
[----:B------:R-:W-:-:S05]  /*07f0*/  IADD3 R5, P0, PT, R3, R4, RZ ;  /* 0x0000000403057210 */ /* 0x000fca0007f1e0ff */
[----:B------:R-:W-:Y:S01]  /*0800*/  IMAD.X R8, R8, 0x1, R11, P0 ;  /* 0x0000000108087824 */ /* 0x000fe200000e060b */
[----:B0-----:R-:W-:-:S04]  /*0810*/  LEA R2, P1, R5, UR6, 0x2 ;  /* 0x0000000605027c11 */ /* 0x001fc8000f8210ff */
[----:B------:R-:W-:-:S09]  /*0820*/  LEA.HI.X R5, R5, UR7, R8, 0x2, P1 ;  /* 0x0000000705057c11 */ /* 0x000fd200088f1408 */
.L_x_119:
[----:B------:R-:W-:-:S06]  /*0830*/  MOV R3, R5 ;  /* 0x0000000500037202 */ /* 0x000fcc0000000f00 */
[----:B------:R0:W2:Y:S01]  /*0840*/  LDG.E R3, desc[UR4][R2.64] ;  /* 0x0000000402037981 */ /* 0x0000a2000c1e1900 */
[----:B------:R-:W-:-:S04]  /*0850*/  IADD3 R12, P0, PT, R12, -0x1, RZ ;  /* 0xffffffff0c0c7810 */ /* 0x000fc80007f1e0ff */
[----:B------:R-:W-:Y:S02]  /*0860*/  IADD3.X R13, PT, PT, R13, -0x1, RZ, P0, !PT ;  /* 0xffffffff0d0d7810 */ /* 0x000fe400007fe4ff */
[----:B------:R-:W-:Y:S02]  /*0870*/  ISETP.NE.U32.AND P0, PT, R12, RZ, PT ;  /* 0x000000ff0c00720c */ /* 0x000fe40003f05070 */
[----:B0-----:R-:W-:Y:S02]  /*0880*/  IADD3 R2, P1, PT, R2, 0x4, RZ ;  /* 0x0000000402027810 */ /* 0x001fe40007f3e0ff */
[----:B------:R-:W-:-:S03]  /*0890*/  ISETP.NE.AND.EX P0, PT, R13, RZ, PT, P0 ;  /* 0x000000ff0d00720c */ /* 0x000fc60003f05300 */
[----:B------:R-:W-:Y:S02]  /*08a0*/  IMAD.X R5, RZ, RZ, R5, P1 ;  /* 0x000000ffff057224 */ /* 0x000fe400008e0605 */
[----:B--2---:R-:W-:-:S08]  /*08b0*/  FADD R10, R3, R10 ;  /* 0x0000000a030a7221 */ /* 0x004fd00000000000 */
[----:B------:R-:W-:Y:S05]  /*08c0*/  @P0 BRA `(.L_x_119) ;  /* 0xfffffffc00d80947 */ /* 0x000fea000383ffff */
.L_x_117:
[----:B------:R-:W1:Y:S02]  /*08d0*/  LDCU.64 UR6, c[0x0][0x388] ;  /* 0x00007100ff0677ac */ /* 0x000e640008000a00 */
[----:B-1----:R-:W-:-:S04]  /*08e0*/  LEA R2, P0, R9, UR6, 0x2 ;  /* 0x0000000609027c11 */ /* 0x002fc8000f8010ff */
[----:B------:R-:W-:-:S05]  /*08f0*/  LEA.HI.X R3, R9, UR7, R0, 0x2, P0 ;  /* 0x0000000709037c11 */ /* 0x000fca00080f1400 */
[----:B0-----:R-:W-:Y:S01]  /*0900*/  STG.E desc[UR4][R2.64], R10 ;  /* 0x0000000a02007986 */ /* 0x001fe2000c101904 */
[----:B------:R-:W-:Y:S05]  /*0910*/  EXIT ;  /* 0x000000000000794d */ /* 0x000fea0003800000 */
.L_x_120:
        /* <DEDUP_REMOVED lines=14> */
.L_x_124:


//--------------------- .nv.shared.reserved.0     --------------------------
	.section	.nv.shared.reserved.0,"aw",@nobits
	.weak		__nv_reservedSMEM_offset_0_alias
	.size		__nv_reservedSMEM_offset_0_alias, 0, 64
	.other		__nv_reservedSMEM_offset_0_alias,@"STO_CUDA_RESERVED_SHARED STV_DEFAULT"
__nv_reservedSMEM_offset_0_alias:
	.zero		0
	.zero		64


//--------------------- .nv.shared._Z12row_sums_newPKfPfm --------------------------
	.section	.nv.shared._Z12row_sums_newPKfPfm,"aw",@nobits
	.sectionflags	@""
	.align	4
.nv.shared._Z12row_sums_newPKfPfm:
	.zero		1028


//--------------------- .nv.constant0._Z11column_sumsPKfPfm --------------------------
	.section	.nv.constant0._Z11column_sumsPKfPfm,"a",@progbits
	.sectionflags	@""
	.align	4
.nv.constant0._Z11column_sumsPKfPfm:
	.zero		920


//--------------------- .nv.constant0._Z12row_sums_newPKfPfm --------------------------
	.section	.nv.constant0._Z12row_sums_newPKfPfm,"a",@progbits
	.sectionflags	@""
	.align	4
.nv.constant0._Z12row_sums_newPKfPfm:
	.zero		920


//--------------------- .nv.constant0._Z8row_sumsPKfPfm --------------------------
	.section	.nv.constant0._Z8row_sumsPKfPfm,"a",@progbits
	.sectionflags	@""
	.align	4
.nv.constant0._Z8row_sumsPKfPfm:
	.zero		920


//--------------------- SYMBOLS --------------------------

	.type		.nv.reservedSmem.offset0,@object
	.size		.nv.reservedSmem.offset0,0x4
	.type		.nv.reservedSmem.cap,@object
	.size		.nv.reservedSmem.cap,0x4
